//
// Generated by NVIDIA NVVM Compiler
//
// Compiler Build ID: CL-36424714
// Cuda compilation tools, release 13.0, V13.0.88
// Based on NVVM 20.0.0
//

.version 9.0
.target sm_100
.address_size 64

	// .globl	_Z9reluOnGPUPdi

.visible .entry _Z9reluOnGPUPdi(
	.param .u64 .ptr .align 1 _Z9reluOnGPUPdi_param_0,
	.param .u32 _Z9reluOnGPUPdi_param_1
)
{
	.reg .pred 	%p<2>;
	.reg .b32 	%r<6>;
	.reg .b64 	%rd<5>;
	.reg .b64 	%fd<3>;

	ld.param.u64 	%rd1, [_Z9reluOnGPUPdi_param_0];
	ld.param.u32 	%r2, [_Z9reluOnGPUPdi_param_1];
	mov.u32 	%r3, %tid.x;
	mov.u32 	%r4, %ctaid.x;
	mov.u32 	%r5, %ntid.x;
	mad.lo.s32 	%r1, %r4, %r5, %r3;
	setp.ge.s32 	%p1, %r1, %r2;
	@%p1 bra 	$L__BB0_2;
	cvta.to.global.u64 	%rd2, %rd1;
	mul.wide.s32 	%rd3, %r1, 8;
	add.s64 	%rd4, %rd2, %rd3;
	ld.global.f64 	%fd1, [%rd4];
	max.f64 	%fd2, %fd1, 0d0000000000000000;
	st.global.f64 	[%rd4], %fd2;
$L__BB0_2:
	ret;

}
	// .globl	_Z9expKernelPdS_i
.visible .entry _Z9expKernelPdS_i(
	.param .u64 .ptr .align 1 _Z9expKernelPdS_i_param_0,
	.param .u64 .ptr .align 1 _Z9expKernelPdS_i_param_1,
	.param .u32 _Z9expKernelPdS_i_param_2
)
{
	.reg .pred 	%p<5>;
	.reg .b32 	%r<21>;
	.reg .b32 	%f<3>;
	.reg .b64 	%rd<7>;
	.reg .b64 	%fd<27>;

	ld.param.u64 	%rd2, [_Z9expKernelPdS_i_param_0];
	ld.param.u64 	%rd3, [_Z9expKernelPdS_i_param_1];
	ld.param.u32 	%r5, [_Z9expKernelPdS_i_param_2];
	mov.u32 	%r6, %tid.x;
	mov.u32 	%r7, %ctaid.x;
	mov.u32 	%r8, %ntid.x;
	mad.lo.s32 	%r1, %r7, %r8, %r6;
	setp.ge.s32 	%p1, %r1, %r5;
	@%p1 bra 	$L__BB1_5;
	cvta.to.global.u64 	%rd4, %rd2;
	mul.wide.s32 	%rd5, %r1, 8;
	add.s64 	%rd1, %rd4, %rd5;
	ld.global.f64 	%fd1, [%rd1];
	fma.rn.f64 	%fd6, %fd1, 0d3FF71547652B82FE, 0d4338000000000000;
	{
	.reg .b32 %temp; 
	mov.b64 	{%r2, %temp}, %fd6;
	}
	mov.f64 	%fd7, 0dC338000000000000;
	add.rn.f64 	%fd8, %fd6, %fd7;
	fma.rn.f64 	%fd9, %fd8, 0dBFE62E42FEFA39EF, %fd1;
	fma.rn.f64 	%fd10, %fd8, 0dBC7ABC9E3B39803F, %fd9;
	fma.rn.f64 	%fd11, %fd10, 0d3E5ADE1569CE2BDF, 0d3E928AF3FCA213EA;
	fma.rn.f64 	%fd12, %fd11, %fd10, 0d3EC71DEE62401315;
	fma.rn.f64 	%fd13, %fd12, %fd10, 0d3EFA01997C89EB71;
	fma.rn.f64 	%fd14, %fd13, %fd10, 0d3F2A01A014761F65;
	fma.rn.f64 	%fd15, %fd14, %fd10, 0d3F56C16C1852B7AF;
	fma.rn.f64 	%fd16, %fd15, %fd10, 0d3F81111111122322;
	fma.rn.f64 	%fd17, %fd16, %fd10, 0d3FA55555555502A1;
	fma.rn.f64 	%fd18, %fd17, %fd10, 0d3FC5555555555511;
	fma.rn.f64 	%fd19, %fd18, %fd10, 0d3FE000000000000B;
	fma.rn.f64 	%fd20, %fd19, %fd10, 0d3FF0000000000000;
	fma.rn.f64 	%fd21, %fd20, %fd10, 0d3FF0000000000000;
	{
	.reg .b32 %temp; 
	mov.b64 	{%r3, %temp}, %fd21;
	}
	{
	.reg .b32 %temp; 
	mov.b64 	{%temp, %r4}, %fd21;
	}
	shl.b32 	%r9, %r2, 20;
	add.s32 	%r10, %r9, %r4;
	mov.b64 	%fd26, {%r3, %r10};
	{
	.reg .b32 %temp; 
	mov.b64 	{%temp, %r11}, %fd1;
	}
	mov.b32 	%f2, %r11;
	abs.f32 	%f1, %f2;
	setp.lt.f32 	%p2, %f1, 0f4086232B;
	@%p2 bra 	$L__BB1_4;
	setp.lt.f64 	%p3, %fd1, 0d0000000000000000;
	add.f64 	%fd22, %fd1, 0d7FF0000000000000;
	selp.f64 	%fd26, 0d0000000000000000, %fd22, %p3;
	setp.geu.f32 	%p4, %f1, 0f40874800;
	@%p4 bra 	$L__BB1_4;
	shr.u32 	%r12, %r2, 31;
	add.s32 	%r13, %r2, %r12;
	shr.s32 	%r14, %r13, 1;
	shl.b32 	%r15, %r14, 20;
	add.s32 	%r16, %r4, %r15;
	mov.b64 	%fd23, {%r3, %r16};
	sub.s32 	%r17, %r2, %r14;
	shl.b32 	%r18, %r17, 20;
	add.s32 	%r19, %r18, 1072693248;
	mov.b32 	%r20, 0;
	mov.b64 	%fd24, {%r20, %r19};
	mul.f64 	%fd26, %fd24, %fd23;
$L__BB1_4:
	st.global.f64 	[%rd1], %fd26;
	cvta.to.global.u64 	%rd6, %rd3;
	atom.global.add.f64 	%fd25, [%rd6], %fd26;
$L__BB1_5:
	ret;

}
	// .globl	_Z15normalizeKernelPdS_i
.visible .entry _Z15normalizeKernelPdS_i(
	.param .u64 .ptr .align 1 _Z15normalizeKernelPdS_i_param_0,
	.param .u64 .ptr .align 1 _Z15normalizeKernelPdS_i_param_1,
	.param .u32 _Z15normalizeKernelPdS_i_param_2
)
{
	.reg .pred 	%p<2>;
	.reg .b32 	%r<6>;
	.reg .b64 	%rd<7>;
	.reg .b64 	%fd<4>;

	ld.param.u64 	%rd1, [_Z15normalizeKernelPdS_i_param_0];
	ld.param.u64 	%rd2, [_Z15normalizeKernelPdS_i_param_1];
	ld.param.u32 	%r2, [_Z15normalizeKernelPdS_i_param_2];
	mov.u32 	%r3, %tid.x;
	mov.u32 	%r4, %ctaid.x;
	mov.u32 	%r5, %ntid.x;
	mad.lo.s32 	%r1, %r4, %r5, %r3;
	setp.ge.s32 	%p1, %r1, %r2;
	@%p1 bra 	$L__BB2_2;
	cvta.to.global.u64 	%rd3, %rd1;
	cvta.to.global.u64 	%rd4, %rd2;
	mul.wide.s32 	%rd5, %r1, 8;
	add.s64 	%rd6, %rd3, %rd5;
	ld.global.f64 	%fd1, [%rd6];
	ld.global.f64 	%fd2, [%rd4];
	div.rn.f64 	%fd3, %fd1, %fd2;
	st.global.f64 	[%rd6], %fd3;
$L__BB2_2:
	ret;

}
	// .globl	_Z21forwardPassPart1OnGPUPdS_S_S_ii
.visible .entry _Z21forwardPassPart1OnGPUPdS_S_S_ii(
	.param .u64 .ptr .align 1 _Z21forwardPassPart1OnGPUPdS_S_S_ii_param_0,
	.param .u64 .ptr .align 1 _Z21forwardPassPart1OnGPUPdS_S_S_ii_param_1,
	.param .u64 .ptr .align 1 _Z21forwardPassPart1OnGPUPdS_S_S_ii_param_2,
	.param .u64 .ptr .align 1 _Z21forwardPassPart1OnGPUPdS_S_S_ii_param_3,
	.param .u32 _Z21forwardPassPart1OnGPUPdS_S_S_ii_param_4,
	.param .u32 _Z21forwardPassPart1OnGPUPdS_S_S_ii_param_5
)
{
	.reg .pred 	%p<11>;
	.reg .b32 	%r<38>;
	.reg .b64 	%rd<34>;
	.reg .b64 	%fd<99>;

	ld.param.u64 	%rd13, [_Z21forwardPassPart1OnGPUPdS_S_S_ii_param_0];
	ld.param.u64 	%rd11, [_Z21forwardPassPart1OnGPUPdS_S_S_ii_param_1];
	ld.param.u64 	%rd14, [_Z21forwardPassPart1OnGPUPdS_S_S_ii_param_2];
	ld.param.u64 	%rd12, [_Z21forwardPassPart1OnGPUPdS_S_S_ii_param_3];
	ld.param.u32 	%r23, [_Z21forwardPassPart1OnGPUPdS_S_S_ii_param_4];
	ld.param.u32 	%r24, [_Z21forwardPassPart1OnGPUPdS_S_S_ii_param_5];
	cvta.to.global.u64 	%rd1, %rd13;
	cvta.to.global.u64 	%rd2, %rd14;
	mov.u32 	%r25, %tid.x;
	mov.u32 	%r26, %ctaid.x;
	mov.u32 	%r27, %ntid.x;
	mad.lo.s32 	%r1, %r26, %r27, %r25;
	setp.ge.s32 	%p1, %r1, %r24;
	@%p1 bra 	$L__BB3_14;
	cvta.to.global.u64 	%rd15, %rd11;
	cvta.to.global.u64 	%rd16, %rd12;
	mul.wide.s32 	%rd17, %r1, 8;
	add.s64 	%rd18, %rd16, %rd17;
	ld.global.f64 	%fd95, [%rd18];
	add.s64 	%rd3, %rd15, %rd17;
	st.global.f64 	[%rd3], %fd95;
	setp.lt.s32 	%p2, %r23, 1;
	@%p2 bra 	$L__BB3_14;
	mul.lo.s32 	%r2, %r23, %r1;
	and.b32  	%r3, %r23, 15;
	setp.lt.u32 	%p3, %r23, 16;
	mov.b32 	%r34, 0;
	@%p3 bra 	$L__BB3_5;
	and.b32  	%r34, %r23, 2147483632;
	neg.s32 	%r32, %r34;
	add.s64 	%rd4, %rd2, 64;
	add.s64 	%rd32, %rd1, 64;
	mov.u32 	%r31, %r2;
$L__BB3_4:
	.pragma "nounroll";
	mul.wide.s32 	%rd19, %r31, 8;
	add.s64 	%rd20, %rd4, %rd19;
	ld.global.f64 	%fd11, [%rd20+-64];
	ld.global.f64 	%fd12, [%rd32+-64];
	fma.rn.f64 	%fd13, %fd11, %fd12, %fd95;
	st.global.f64 	[%rd3], %fd13;
	ld.global.f64 	%fd14, [%rd20+-56];
	ld.global.f64 	%fd15, [%rd32+-56];
	fma.rn.f64 	%fd16, %fd14, %fd15, %fd13;
	st.global.f64 	[%rd3], %fd16;
	ld.global.f64 	%fd17, [%rd20+-48];
	ld.global.f64 	%fd18, [%rd32+-48];
	fma.rn.f64 	%fd19, %fd17, %fd18, %fd16;
	st.global.f64 	[%rd3], %fd19;
	ld.global.f64 	%fd20, [%rd20+-40];
	ld.global.f64 	%fd21, [%rd32+-40];
	fma.rn.f64 	%fd22, %fd20, %fd21, %fd19;
	st.global.f64 	[%rd3], %fd22;
	ld.global.f64 	%fd23, [%rd20+-32];
	ld.global.f64 	%fd24, [%rd32+-32];
	fma.rn.f64 	%fd25, %fd23, %fd24, %fd22;
	st.global.f64 	[%rd3], %fd25;
	ld.global.f64 	%fd26, [%rd20+-24];
	ld.global.f64 	%fd27, [%rd32+-24];
	fma.rn.f64 	%fd28, %fd26, %fd27, %fd25;
	st.global.f64 	[%rd3], %fd28;
	ld.global.f64 	%fd29, [%rd20+-16];
	ld.global.f64 	%fd30, [%rd32+-16];
	fma.rn.f64 	%fd31, %fd29, %fd30, %fd28;
	st.global.f64 	[%rd3], %fd31;
	ld.global.f64 	%fd32, [%rd20+-8];
	ld.global.f64 	%fd33, [%rd32+-8];
	fma.rn.f64 	%fd34, %fd32, %fd33, %fd31;
	st.global.f64 	[%rd3], %fd34;
	ld.global.f64 	%fd35, [%rd20];
	ld.global.f64 	%fd36, [%rd32];
	fma.rn.f64 	%fd37, %fd35, %fd36, %fd34;
	st.global.f64 	[%rd3], %fd37;
	ld.global.f64 	%fd38, [%rd20+8];
	ld.global.f64 	%fd39, [%rd32+8];
	fma.rn.f64 	%fd40, %fd38, %fd39, %fd37;
	st.global.f64 	[%rd3], %fd40;
	ld.global.f64 	%fd41, [%rd20+16];
	ld.global.f64 	%fd42, [%rd32+16];
	fma.rn.f64 	%fd43, %fd41, %fd42, %fd40;
	st.global.f64 	[%rd3], %fd43;
	ld.global.f64 	%fd44, [%rd20+24];
	ld.global.f64 	%fd45, [%rd32+24];
	fma.rn.f64 	%fd46, %fd44, %fd45, %fd43;
	st.global.f64 	[%rd3], %fd46;
	ld.global.f64 	%fd47, [%rd20+32];
	ld.global.f64 	%fd48, [%rd32+32];
	fma.rn.f64 	%fd49, %fd47, %fd48, %fd46;
	st.global.f64 	[%rd3], %fd49;
	ld.global.f64 	%fd50, [%rd20+40];
	ld.global.f64 	%fd51, [%rd32+40];
	fma.rn.f64 	%fd52, %fd50, %fd51, %fd49;
	st.global.f64 	[%rd3], %fd52;
	ld.global.f64 	%fd53, [%rd20+48];
	ld.global.f64 	%fd54, [%rd32+48];
	fma.rn.f64 	%fd55, %fd53, %fd54, %fd52;
	st.global.f64 	[%rd3], %fd55;
	ld.global.f64 	%fd56, [%rd20+56];
	ld.global.f64 	%fd57, [%rd32+56];
	fma.rn.f64 	%fd95, %fd56, %fd57, %fd55;
	st.global.f64 	[%rd3], %fd95;
	add.s32 	%r32, %r32, 16;
	add.s32 	%r31, %r31, 16;
	add.s64 	%rd32, %rd32, 128;
	setp.ne.s32 	%p4, %r32, 0;
	@%p4 bra 	$L__BB3_4;
$L__BB3_5:
	setp.eq.s32 	%p5, %r3, 0;
	@%p5 bra 	$L__BB3_14;
	and.b32  	%r11, %r23, 7;
	setp.lt.u32 	%p6, %r3, 8;
	@%p6 bra 	$L__BB3_8;
	add.s32 	%r29, %r34, %r2;
	mul.wide.s32 	%rd21, %r29, 8;
	add.s64 	%rd22, %rd2, %rd21;
	ld.global.f64 	%fd58, [%rd22];
	mul.wide.u32 	%rd23, %r34, 8;
	add.s64 	%rd24, %rd1, %rd23;
	ld.global.f64 	%fd59, [%rd24];
	fma.rn.f64 	%fd60, %fd58, %fd59, %fd95;
	st.global.f64 	[%rd3], %fd60;
	ld.global.f64 	%fd61, [%rd22+8];
	ld.global.f64 	%fd62, [%rd24+8];
	fma.rn.f64 	%fd63, %fd61, %fd62, %fd60;
	st.global.f64 	[%rd3], %fd63;
	ld.global.f64 	%fd64, [%rd22+16];
	ld.global.f64 	%fd65, [%rd24+16];
	fma.rn.f64 	%fd66, %fd64, %fd65, %fd63;
	st.global.f64 	[%rd3], %fd66;
	ld.global.f64 	%fd67, [%rd22+24];
	ld.global.f64 	%fd68, [%rd24+24];
	fma.rn.f64 	%fd69, %fd67, %fd68, %fd66;
	st.global.f64 	[%rd3], %fd69;
	ld.global.f64 	%fd70, [%rd22+32];
	ld.global.f64 	%fd71, [%rd24+32];
	fma.rn.f64 	%fd72, %fd70, %fd71, %fd69;
	st.global.f64 	[%rd3], %fd72;
	ld.global.f64 	%fd73, [%rd22+40];
	ld.global.f64 	%fd74, [%rd24+40];
	fma.rn.f64 	%fd75, %fd73, %fd74, %fd72;
	st.global.f64 	[%rd3], %fd75;
	ld.global.f64 	%fd76, [%rd22+48];
	ld.global.f64 	%fd77, [%rd24+48];
	fma.rn.f64 	%fd78, %fd76, %fd77, %fd75;
	st.global.f64 	[%rd3], %fd78;
	ld.global.f64 	%fd79, [%rd22+56];
	ld.global.f64 	%fd80, [%rd24+56];
	fma.rn.f64 	%fd95, %fd79, %fd80, %fd78;
	st.global.f64 	[%rd3], %fd95;
	add.s32 	%r34, %r34, 8;
$L__BB3_8:
	setp.eq.s32 	%p7, %r11, 0;
	@%p7 bra 	$L__BB3_14;
	and.b32  	%r14, %r23, 3;
	setp.lt.u32 	%p8, %r11, 4;
	@%p8 bra 	$L__BB3_11;
	add.s32 	%r30, %r34, %r2;
	mul.wide.s32 	%rd25, %r30, 8;
	add.s64 	%rd26, %rd2, %rd25;
	ld.global.f64 	%fd81, [%rd26];
	mul.wide.u32 	%rd27, %r34, 8;
	add.s64 	%rd28, %rd1, %rd27;
	ld.global.f64 	%fd82, [%rd28];
	fma.rn.f64 	%fd83, %fd81, %fd82, %fd95;
	st.global.f64 	[%rd3], %fd83;
	ld.global.f64 	%fd84, [%rd26+8];
	ld.global.f64 	%fd85, [%rd28+8];
	fma.rn.f64 	%fd86, %fd84, %fd85, %fd83;
	st.global.f64 	[%rd3], %fd86;
	ld.global.f64 	%fd87, [%rd26+16];
	ld.global.f64 	%fd88, [%rd28+16];
	fma.rn.f64 	%fd89, %fd87, %fd88, %fd86;
	st.global.f64 	[%rd3], %fd89;
	ld.global.f64 	%fd90, [%rd26+24];
	ld.global.f64 	%fd91, [%rd28+24];
	fma.rn.f64 	%fd95, %fd90, %fd91, %fd89;
	st.global.f64 	[%rd3], %fd95;
	add.s32 	%r34, %r34, 4;
$L__BB3_11:
	setp.eq.s32 	%p9, %r14, 0;
	@%p9 bra 	$L__BB3_14;
	mul.wide.u32 	%rd29, %r34, 8;
	add.s64 	%rd33, %rd1, %rd29;
	add.s32 	%r37, %r34, %r2;
	neg.s32 	%r36, %r14;
$L__BB3_13:
	.pragma "nounroll";
	mul.wide.s32 	%rd30, %r37, 8;
	add.s64 	%rd31, %rd2, %rd30;
	ld.global.f64 	%fd92, [%rd31];
	ld.global.f64 	%fd93, [%rd33];
	fma.rn.f64 	%fd95, %fd92, %fd93, %fd95;
	st.global.f64 	[%rd3], %fd95;
	add.s64 	%rd33, %rd33, 8;
	add.s32 	%r37, %r37, 1;
	add.s32 	%r36, %r36, 1;
	setp.ne.s32 	%p10, %r36, 0;
	@%p10 bra 	$L__BB3_13;
$L__BB3_14:
	ret;

}
	// .globl	_Z21forwardPassPart2OnGPUPdS_S_S_ii
.visible .entry _Z21forwardPassPart2OnGPUPdS_S_S_ii(
	.param .u64 .ptr .align 1 _Z21forwardPassPart2OnGPUPdS_S_S_ii_param_0,
	.param .u64 .ptr .align 1 _Z21forwardPassPart2OnGPUPdS_S_S_ii_param_1,
	.param .u64 .ptr .align 1 _Z21forwardPassPart2OnGPUPdS_S_S_ii_param_2,
	.param .u64 .ptr .align 1 _Z21forwardPassPart2OnGPUPdS_S_S_ii_param_3,
	.param .u32 _Z21forwardPassPart2OnGPUPdS_S_S_ii_param_4,
	.param .u32 _Z21forwardPassPart2OnGPUPdS_S_S_ii_param_5
)
{
	.reg .pred 	%p<11>;
	.reg .b32 	%r<38>;
	.reg .b64 	%rd<34>;
	.reg .b64 	%fd<99>;

	ld.param.u64 	%rd13, [_Z21forwardPassPart2OnGPUPdS_S_S_ii_param_0];
	ld.param.u64 	%rd11, [_Z21forwardPassPart2OnGPUPdS_S_S_ii_param_1];
	ld.param.u64 	%rd14, [_Z21forwardPassPart2OnGPUPdS_S_S_ii_param_2];
	ld.param.u64 	%rd12, [_Z21forwardPassPart2OnGPUPdS_S_S_ii_param_3];
	ld.param.u32 	%r23, [_Z21forwardPassPart2OnGPUPdS_S_S_ii_param_4];
	ld.param.u32 	%r24, [_Z21forwardPassPart2OnGPUPdS_S_S_ii_param_5];
	cvta.to.global.u64 	%rd1, %rd13;
	cvta.to.global.u64 	%rd2, %rd14;
	mov.u32 	%r25, %tid.x;
	mov.u32 	%r26, %ctaid.x;
	mov.u32 	%r27, %ntid.x;
	mad.lo.s32 	%r1, %r26, %r27, %r25;
	setp.ge.s32 	%p1, %r1, %r24;
	@%p1 bra 	$L__BB4_14;
	cvta.to.global.u64 	%rd15, %rd11;
	cvta.to.global.u64 	%rd16, %rd12;
	mul.wide.s32 	%rd17, %r1, 8;
	add.s64 	%rd18, %rd16, %rd17;
	ld.global.f64 	%fd95, [%rd18];
	add.s64 	%rd3, %rd15, %rd17;
	st.global.f64 	[%rd3], %fd95;
	setp.lt.s32 	%p2, %r23, 1;
	@%p2 bra 	$L__BB4_14;
	mul.lo.s32 	%r2, %r23, %r1;
	and.b32  	%r3, %r23, 15;
	setp.lt.u32 	%p3, %r23, 16;
	mov.b32 	%r34, 0;
	@%p3 bra 	$L__BB4_5;
	and.b32  	%r34, %r23, 2147483632;
	neg.s32 	%r32, %r34;
	add.s64 	%rd4, %rd2, 64;
	add.s64 	%rd32, %rd1, 64;
	mov.u32 	%r31, %r2;
$L__BB4_4:
	.pragma "nounroll";
	mul.wide.s32 	%rd19, %r31, 8;
	add.s64 	%rd20, %rd4, %rd19;
	ld.global.f64 	%fd11, [%rd20+-64];
	ld.global.f64 	%fd12, [%rd32+-64];
	fma.rn.f64 	%fd13, %fd11, %fd12, %fd95;
	st.global.f64 	[%rd3], %fd13;
	ld.global.f64 	%fd14, [%rd20+-56];
	ld.global.f64 	%fd15, [%rd32+-56];
	fma.rn.f64 	%fd16, %fd14, %fd15, %fd13;
	st.global.f64 	[%rd3], %fd16;
	ld.global.f64 	%fd17, [%rd20+-48];
	ld.global.f64 	%fd18, [%rd32+-48];
	fma.rn.f64 	%fd19, %fd17, %fd18, %fd16;
	st.global.f64 	[%rd3], %fd19;
	ld.global.f64 	%fd20, [%rd20+-40];
	ld.global.f64 	%fd21, [%rd32+-40];
	fma.rn.f64 	%fd22, %fd20, %fd21, %fd19;
	st.global.f64 	[%rd3], %fd22;
	ld.global.f64 	%fd23, [%rd20+-32];
	ld.global.f64 	%fd24, [%rd32+-32];
	fma.rn.f64 	%fd25, %fd23, %fd24, %fd22;
	st.global.f64 	[%rd3], %fd25;
	ld.global.f64 	%fd26, [%rd20+-24];
	ld.global.f64 	%fd27, [%rd32+-24];
	fma.rn.f64 	%fd28, %fd26, %fd27, %fd25;
	st.global.f64 	[%rd3], %fd28;
	ld.global.f64 	%fd29, [%rd20+-16];
	ld.global.f64 	%fd30, [%rd32+-16];
	fma.rn.f64 	%fd31, %fd29, %fd30, %fd28;
	st.global.f64 	[%rd3], %fd31;
	ld.global.f64 	%fd32, [%rd20+-8];
	ld.global.f64 	%fd33, [%rd32+-8];
	fma.rn.f64 	%fd34, %fd32, %fd33, %fd31;
	st.global.f64 	[%rd3], %fd34;
	ld.global.f64 	%fd35, [%rd20];
	ld.global.f64 	%fd36, [%rd32];
	fma.rn.f64 	%fd37, %fd35, %fd36, %fd34;
	st.global.f64 	[%rd3], %fd37;
	ld.global.f64 	%fd38, [%rd20+8];
	ld.global.f64 	%fd39, [%rd32+8];
	fma.rn.f64 	%fd40, %fd38, %fd39, %fd37;
	st.global.f64 	[%rd3], %fd40;
	ld.global.f64 	%fd41, [%rd20+16];
	ld.global.f64 	%fd42, [%rd32+16];
	fma.rn.f64 	%fd43, %fd41, %fd42, %fd40;
	st.global.f64 	[%rd3], %fd43;
	ld.global.f64 	%fd44, [%rd20+24];
	ld.global.f64 	%fd45, [%rd32+24];
	fma.rn.f64 	%fd46, %fd44, %fd45, %fd43;
	st.global.f64 	[%rd3], %fd46;
	ld.global.f64 	%fd47, [%rd20+32];
	ld.global.f64 	%fd48, [%rd32+32];
	fma.rn.f64 	%fd49, %fd47, %fd48, %fd46;
	st.global.f64 	[%rd3], %fd49;
	ld.global.f64 	%fd50, [%rd20+40];
	ld.global.f64 	%fd51, [%rd32+40];
	fma.rn.f64 	%fd52, %fd50, %fd51, %fd49;
	st.global.f64 	[%rd3], %fd52;
	ld.global.f64 	%fd53, [%rd20+48];
	ld.global.f64 	%fd54, [%rd32+48];
	fma.rn.f64 	%fd55, %fd53, %fd54, %fd52;
	st.global.f64 	[%rd3], %fd55;
	ld.global.f64 	%fd56, [%rd20+56];
	ld.global.f64 	%fd57, [%rd32+56];
	fma.rn.f64 	%fd95, %fd56, %fd57, %fd55;
	st.global.f64 	[%rd3], %fd95;
	add.s32 	%r32, %r32, 16;
	add.s32 	%r31, %r31, 16;
	add.s64 	%rd32, %rd32, 128;
	setp.ne.s32 	%p4, %r32, 0;
	@%p4 bra 	$L__BB4_4;
$L__BB4_5:
	setp.eq.s32 	%p5, %r3, 0;
	@%p5 bra 	$L__BB4_14;
	and.b32  	%r11, %r23, 7;
	setp.lt.u32 	%p6, %r3, 8;
	@%p6 bra 	$L__BB4_8;
	add.s32 	%r29, %r34, %r2;
	mul.wide.s32 	%rd21, %r29, 8;
	add.s64 	%rd22, %rd2, %rd21;
	ld.global.f64 	%fd58, [%rd22];
	mul.wide.u32 	%rd23, %r34, 8;
	add.s64 	%rd24, %rd1, %rd23;
	ld.global.f64 	%fd59, [%rd24];
	fma.rn.f64 	%fd60, %fd58, %fd59, %fd95;
	st.global.f64 	[%rd3], %fd60;
	ld.global.f64 	%fd61, [%rd22+8];
	ld.global.f64 	%fd62, [%rd24+8];
	fma.rn.f64 	%fd63, %fd61, %fd62, %fd60;
	st.global.f64 	[%rd3], %fd63;
	ld.global.f64 	%fd64, [%rd22+16];
	ld.global.f64 	%fd65, [%rd24+16];
	fma.rn.f64 	%fd66, %fd64, %fd65, %fd63;
	st.global.f64 	[%rd3], %fd66;
	ld.global.f64 	%fd67, [%rd22+24];
	ld.global.f64 	%fd68, [%rd24+24];
	fma.rn.f64 	%fd69, %fd67, %fd68, %fd66;
	st.global.f64 	[%rd3], %fd69;
	ld.global.f64 	%fd70, [%rd22+32];
	ld.global.f64 	%fd71, [%rd24+32];
	fma.rn.f64 	%fd72, %fd70, %fd71, %fd69;
	st.global.f64 	[%rd3], %fd72;
	ld.global.f64 	%fd73, [%rd22+40];
	ld.global.f64 	%fd74, [%rd24+40];
	fma.rn.f64 	%fd75, %fd73, %fd74, %fd72;
	st.global.f64 	[%rd3], %fd75;
	ld.global.f64 	%fd76, [%rd22+48];
	ld.global.f64 	%fd77, [%rd24+48];
	fma.rn.f64 	%fd78, %fd76, %fd77, %fd75;
	st.global.f64 	[%rd3], %fd78;
	ld.global.f64 	%fd79, [%rd22+56];
	ld.global.f64 	%fd80, [%rd24+56];
	fma.rn.f64 	%fd95, %fd79, %fd80, %fd78;
	st.global.f64 	[%rd3], %fd95;
	add.s32 	%r34, %r34, 8;
$L__BB4_8:
	setp.eq.s32 	%p7, %r11, 0;
	@%p7 bra 	$L__BB4_14;
	and.b32  	%r14, %r23, 3;
	setp.lt.u32 	%p8, %r11, 4;
	@%p8 bra 	$L__BB4_11;
	add.s32 	%r30, %r34, %r2;
	mul.wide.s32 	%rd25, %r30, 8;
	add.s64 	%rd26, %rd2, %rd25;
	ld.global.f64 	%fd81, [%rd26];
	mul.wide.u32 	%rd27, %r34, 8;
	add.s64 	%rd28, %rd1, %rd27;
	ld.global.f64 	%fd82, [%rd28];
	fma.rn.f64 	%fd83, %fd81, %fd82, %fd95;
	st.global.f64 	[%rd3], %fd83;
	ld.global.f64 	%fd84, [%rd26+8];
	ld.global.f64 	%fd85, [%rd28+8];
	fma.rn.f64 	%fd86, %fd84, %fd85, %fd83;
	st.global.f64 	[%rd3], %fd86;
	ld.global.f64 	%fd87, [%rd26+16];
	ld.global.f64 	%fd88, [%rd28+16];
	fma.rn.f64 	%fd89, %fd87, %fd88, %fd86;
	st.global.f64 	[%rd3], %fd89;
	ld.global.f64 	%fd90, [%rd26+24];
	ld.global.f64 	%fd91, [%rd28+24];
	fma.rn.f64 	%fd95, %fd90, %fd91, %fd89;
	st.global.f64 	[%rd3], %fd95;
	add.s32 	%r34, %r34, 4;
$L__BB4_11:
	setp.eq.s32 	%p9, %r14, 0;
	@%p9 bra 	$L__BB4_14;
	mul.wide.u32 	%rd29, %r34, 8;
	add.s64 	%rd33, %rd1, %rd29;
	add.s32 	%r37, %r34, %r2;
	neg.s32 	%r36, %r14;
$L__BB4_13:
	.pragma "nounroll";
	mul.wide.s32 	%rd30, %r37, 8;
	add.s64 	%rd31, %rd2, %rd30;
	ld.global.f64 	%fd92, [%rd31];
	ld.global.f64 	%fd93, [%rd33];
	fma.rn.f64 	%fd95, %fd92, %fd93, %fd95;
	st.global.f64 	[%rd3], %fd95;
	add.s64 	%rd33, %rd33, 8;
	add.s32 	%r37, %r37, 1;
	add.s32 	%r36, %r36, 1;
	setp.ne.s32 	%p10, %r36, 0;
	@%p10 bra 	$L__BB4_13;
$L__BB4_14:
	ret;

}
	// .globl	_Z19outputLayerGradientPdS_S_i
.visible .entry _Z19outputLayerGradientPdS_S_i(
	.param .u64 .ptr .align 1 _Z19outputLayerGradientPdS_S_i_param_0,
	.param .u64 .ptr .align 1 _Z19outputLayerGradientPdS_S_i_param_1,
	.param .u64 .ptr .align 1 _Z19outputLayerGradientPdS_S_i_param_2,
	.param .u32 _Z19outputLayerGradientPdS_S_i_param_3
)
{
	.reg .pred 	%p<2>;
	.reg .b32 	%r<6>;
	.reg .b64 	%rd<11>;
	.reg .b64 	%fd<4>;

	ld.param.u64 	%rd1, [_Z19outputLayerGradientPdS_S_i_param_0];
	ld.param.u64 	%rd2, [_Z19outputLayerGradientPdS_S_i_param_1];
	ld.param.u64 	%rd3, [_Z19outputLayerGradientPdS_S_i_param_2];
	ld.param.u32 	%r2, [_Z19outputLayerGradientPdS_S_i_param_3];
	mov.u32 	%r3, %tid.x;
	mov.u32 	%r4, %ctaid.x;
	mov.u32 	%r5, %ntid.x;
	mad.lo.s32 	%r1, %r4, %r5, %r3;
	setp.ge.s32 	%p1, %r1, %r2;
	@%p1 bra 	$L__BB5_2;
	cvta.to.global.u64 	%rd4, %rd3;
	cvta.to.global.u64 	%rd5, %rd2;
	cvta.to.global.u64 	%rd6, %rd1;
	mul.wide.s32 	%rd7, %r1, 8;
	add.s64 	%rd8, %rd4, %rd7;
	ld.global.f64 	%fd1, [%rd8];
	add.s64 	%rd9, %rd5, %rd7;
	ld.global.f64 	%fd2, [%rd9];
	sub.f64 	%fd3, %fd1, %fd2;
	add.s64 	%rd10, %rd6, %rd7;
	st.global.f64 	[%rd10], %fd3;
$L__BB5_2:
	ret;

}
	// .globl	_Z19hiddenLayerGradientPdS_S_S_ii
.visible .entry _Z19hiddenLayerGradientPdS_S_S_ii(
	.param .u64 .ptr .align 1 _Z19hiddenLayerGradientPdS_S_S_ii_param_0,
	.param .u64 .ptr .align 1 _Z19hiddenLayerGradientPdS_S_S_ii_param_1,
	.param .u64 .ptr .align 1 _Z19hiddenLayerGradientPdS_S_S_ii_param_2,
	.param .u64 .ptr .align 1 _Z19hiddenLayerGradientPdS_S_S_ii_param_3,
	.param .u32 _Z19hiddenLayerGradientPdS_S_S_ii_param_4,
	.param .u32 _Z19hiddenLayerGradientPdS_S_S_ii_param_5
)
{
	.reg .pred 	%p<12>;
	.reg .b32 	%r<31>;
	.reg .b64 	%rd<46>;
	.reg .b64 	%fd<62>;

	ld.param.u64 	%rd9, [_Z19hiddenLayerGradientPdS_S_S_ii_param_0];
	ld.param.u64 	%rd10, [_Z19hiddenLayerGradientPdS_S_S_ii_param_1];
	ld.param.u64 	%rd7, [_Z19hiddenLayerGradientPdS_S_S_ii_param_2];
	ld.param.u64 	%rd8, [_Z19hiddenLayerGradientPdS_S_S_ii_param_3];
	ld.param.u32 	%r16, [_Z19hiddenLayerGradientPdS_S_S_ii_param_4];
	ld.param.u32 	%r17, [_Z19hiddenLayerGradientPdS_S_S_ii_param_5];
	cvta.to.global.u64 	%rd1, %rd10;
	cvta.to.global.u64 	%rd2, %rd9;
	mov.u32 	%r18, %tid.x;
	mov.u32 	%r19, %ctaid.x;
	mov.u32 	%r20, %ntid.x;
	mad.lo.s32 	%r1, %r19, %r20, %r18;
	setp.ge.s32 	%p1, %r1, %r16;
	@%p1 bra 	$L__BB6_14;
	cvta.to.global.u64 	%rd11, %rd7;
	mul.wide.s32 	%rd12, %r1, 8;
	add.s64 	%rd3, %rd11, %rd12;
	mov.b64 	%rd13, 0;
	st.global.u64 	[%rd3], %rd13;
	setp.lt.s32 	%p2, %r17, 1;
	mov.f64 	%fd61, 0d0000000000000000;
	@%p2 bra 	$L__BB6_13;
	and.b32  	%r2, %r17, 7;
	setp.lt.u32 	%p3, %r17, 8;
	mov.b32 	%r29, 0;
	mov.f64 	%fd61, 0d0000000000000000;
	@%p3 bra 	$L__BB6_5;
	and.b32  	%r29, %r17, 2147483640;
	neg.s32 	%r27, %r29;
	shl.b32 	%r5, %r16, 3;
	add.s64 	%rd45, %rd1, 32;
	mov.f64 	%fd61, 0d0000000000000000;
	mul.wide.s32 	%rd16, %r16, 8;
	mov.u32 	%r26, %r1;
$L__BB6_4:
	.pragma "nounroll";
	mul.wide.s32 	%rd14, %r26, 8;
	add.s64 	%rd15, %rd2, %rd14;
	ld.global.f64 	%fd13, [%rd15];
	ld.global.f64 	%fd14, [%rd45+-32];
	fma.rn.f64 	%fd15, %fd13, %fd14, %fd61;
	st.global.f64 	[%rd3], %fd15;
	add.s64 	%rd17, %rd15, %rd16;
	ld.global.f64 	%fd16, [%rd17];
	ld.global.f64 	%fd17, [%rd45+-24];
	fma.rn.f64 	%fd18, %fd16, %fd17, %fd15;
	st.global.f64 	[%rd3], %fd18;
	add.s64 	%rd18, %rd17, %rd16;
	ld.global.f64 	%fd19, [%rd18];
	ld.global.f64 	%fd20, [%rd45+-16];
	fma.rn.f64 	%fd21, %fd19, %fd20, %fd18;
	st.global.f64 	[%rd3], %fd21;
	add.s64 	%rd19, %rd18, %rd16;
	ld.global.f64 	%fd22, [%rd19];
	ld.global.f64 	%fd23, [%rd45+-8];
	fma.rn.f64 	%fd24, %fd22, %fd23, %fd21;
	st.global.f64 	[%rd3], %fd24;
	add.s64 	%rd20, %rd19, %rd16;
	ld.global.f64 	%fd25, [%rd20];
	ld.global.f64 	%fd26, [%rd45];
	fma.rn.f64 	%fd27, %fd25, %fd26, %fd24;
	st.global.f64 	[%rd3], %fd27;
	add.s64 	%rd21, %rd20, %rd16;
	ld.global.f64 	%fd28, [%rd21];
	ld.global.f64 	%fd29, [%rd45+8];
	fma.rn.f64 	%fd30, %fd28, %fd29, %fd27;
	st.global.f64 	[%rd3], %fd30;
	add.s64 	%rd22, %rd21, %rd16;
	ld.global.f64 	%fd31, [%rd22];
	ld.global.f64 	%fd32, [%rd45+16];
	fma.rn.f64 	%fd33, %fd31, %fd32, %fd30;
	st.global.f64 	[%rd3], %fd33;
	add.s64 	%rd23, %rd22, %rd16;
	ld.global.f64 	%fd34, [%rd23];
	ld.global.f64 	%fd35, [%rd45+24];
	fma.rn.f64 	%fd61, %fd34, %fd35, %fd33;
	st.global.f64 	[%rd3], %fd61;
	add.s32 	%r27, %r27, 8;
	add.s32 	%r26, %r26, %r5;
	add.s64 	%rd45, %rd45, 64;
	setp.ne.s32 	%p4, %r27, 0;
	@%p4 bra 	$L__BB6_4;
$L__BB6_5:
	setp.eq.s32 	%p5, %r2, 0;
	@%p5 bra 	$L__BB6_13;
	and.b32  	%r11, %r17, 3;
	setp.lt.u32 	%p6, %r2, 4;
	@%p6 bra 	$L__BB6_8;
	mad.lo.s32 	%r22, %r29, %r16, %r1;
	mul.wide.s32 	%rd24, %r22, 8;
	add.s64 	%rd25, %rd2, %rd24;
	ld.global.f64 	%fd36, [%rd25];
	mul.wide.u32 	%rd26, %r29, 8;
	add.s64 	%rd27, %rd1, %rd26;
	ld.global.f64 	%fd37, [%rd27];
	fma.rn.f64 	%fd38, %fd36, %fd37, %fd61;
	st.global.f64 	[%rd3], %fd38;
	mul.wide.s32 	%rd28, %r16, 8;
	add.s64 	%rd29, %rd25, %rd28;
	ld.global.f64 	%fd39, [%rd29];
	ld.global.f64 	%fd40, [%rd27+8];
	fma.rn.f64 	%fd41, %fd39, %fd40, %fd38;
	st.global.f64 	[%rd3], %fd41;
	add.s64 	%rd30, %rd29, %rd28;
	ld.global.f64 	%fd42, [%rd30];
	ld.global.f64 	%fd43, [%rd27+16];
	fma.rn.f64 	%fd44, %fd42, %fd43, %fd41;
	st.global.f64 	[%rd3], %fd44;
	add.s64 	%rd31, %rd30, %rd28;
	ld.global.f64 	%fd45, [%rd31];
	ld.global.f64 	%fd46, [%rd27+24];
	fma.rn.f64 	%fd61, %fd45, %fd46, %fd44;
	st.global.f64 	[%rd3], %fd61;
	add.s32 	%r29, %r29, 4;
$L__BB6_8:
	setp.eq.s32 	%p7, %r11, 0;
	@%p7 bra 	$L__BB6_13;
	setp.eq.s32 	%p8, %r11, 1;
	@%p8 bra 	$L__BB6_11;
	mad.lo.s32 	%r23, %r29, %r16, %r1;
	mul.wide.s32 	%rd32, %r23, 8;
	add.s64 	%rd33, %rd2, %rd32;
	ld.global.f64 	%fd47, [%rd33];
	mul.wide.u32 	%rd34, %r29, 8;
	add.s64 	%rd35, %rd1, %rd34;
	ld.global.f64 	%fd48, [%rd35];
	fma.rn.f64 	%fd49, %fd47, %fd48, %fd61;
	st.global.f64 	[%rd3], %fd49;
	mul.wide.s32 	%rd36, %r16, 8;
	add.s64 	%rd37, %rd33, %rd36;
	ld.global.f64 	%fd50, [%rd37];
	ld.global.f64 	%fd51, [%rd35+8];
	fma.rn.f64 	%fd61, %fd50, %fd51, %fd49;
	st.global.f64 	[%rd3], %fd61;
	add.s32 	%r29, %r29, 2;
$L__BB6_11:
	and.b32  	%r24, %r17, 1;
	setp.eq.b32 	%p9, %r24, 1;
	not.pred 	%p10, %p9;
	@%p10 bra 	$L__BB6_13;
	mad.lo.s32 	%r25, %r29, %r16, %r1;
	mul.wide.s32 	%rd38, %r25, 8;
	add.s64 	%rd39, %rd2, %rd38;
	ld.global.f64 	%fd52, [%rd39];
	mul.wide.u32 	%rd40, %r29, 8;
	add.s64 	%rd41, %rd1, %rd40;
	ld.global.f64 	%fd53, [%rd41];
	fma.rn.f64 	%fd61, %fd52, %fd53, %fd61;
	st.global.f64 	[%rd3], %fd61;
$L__BB6_13:
	cvta.to.global.u64 	%rd42, %rd8;
	add.s64 	%rd44, %rd42, %rd12;
	ld.global.f64 	%fd54, [%rd44];
	setp.gt.f64 	%p11, %fd54, 0d0000000000000000;
	selp.f64 	%fd55, 0d3FF0000000000000, 0d0000000000000000, %p11;
	mul.f64 	%fd56, %fd61, %fd55;
	st.global.f64 	[%rd3], %fd56;
$L__BB6_14:
	ret;

}
	// .globl	_Z18updateWeightsPart1PdS_S_i
.visible .entry _Z18updateWeightsPart1PdS_S_i(
	.param .u64 .ptr .align 1 _Z18updateWeightsPart1PdS_S_i_param_0,
	.param .u64 .ptr .align 1 _Z18updateWeightsPart1PdS_S_i_param_1,
	.param .u64 .ptr .align 1 _Z18updateWeightsPart1PdS_S_i_param_2,
	.param .u32 _Z18updateWeightsPart1PdS_S_i_param_3
)
{
	.reg .pred 	%p<3>;
	.reg .b32 	%r<14>;
	.reg .b64 	%rd<16>;
	.reg .b64 	%fd<49>;

	ld.param.u64 	%rd6, [_Z18updateWeightsPart1PdS_S_i_param_0];
	ld.param.u64 	%rd7, [_Z18updateWeightsPart1PdS_S_i_param_1];
	ld.param.u64 	%rd8, [_Z18updateWeightsPart1PdS_S_i_param_2];
	ld.param.u32 	%r7, [_Z18updateWeightsPart1PdS_S_i_param_3];
	mov.u32 	%r8, %tid.x;
	mov.u32 	%r9, %ctaid.x;
	mov.u32 	%r10, %ntid.x;
	mad.lo.s32 	%r1, %r9, %r10, %r8;
	setp.ge.s32 	%p1, %r1, %r7;
	@%p1 bra 	$L__BB7_3;
	cvta.to.global.u64 	%rd9, %rd7;
	mul.wide.s32 	%rd10, %r1, 8;
	add.s64 	%rd1, %rd9, %rd10;
	shl.b32 	%r12, %r1, 7;
	cvta.to.global.u64 	%rd11, %rd8;
	add.s64 	%rd15, %rd11, 32;
	cvta.to.global.u64 	%rd12, %rd6;
	add.s64 	%rd3, %rd12, 32;
	mov.b32 	%r13, 0;
$L__BB7_2:
	mul.wide.s32 	%rd13, %r12, 8;
	add.s64 	%rd14, %rd3, %rd13;
	ld.global.f64 	%fd1, [%rd1];
	mul.f64 	%fd2, %fd1, 0d3F847AE147AE147B;
	ld.global.f64 	%fd3, [%rd15+-32];
	mul.f64 	%fd4, %fd2, %fd3;
	ld.global.f64 	%fd5, [%rd14+-32];
	sub.f64 	%fd6, %fd5, %fd4;
	st.global.f64 	[%rd14+-32], %fd6;
	ld.global.f64 	%fd7, [%rd1];
	mul.f64 	%fd8, %fd7, 0d3F847AE147AE147B;
	ld.global.f64 	%fd9, [%rd15+-24];
	mul.f64 	%fd10, %fd8, %fd9;
	ld.global.f64 	%fd11, [%rd14+-24];
	sub.f64 	%fd12, %fd11, %fd10;
	st.global.f64 	[%rd14+-24], %fd12;
	ld.global.f64 	%fd13, [%rd1];
	mul.f64 	%fd14, %fd13, 0d3F847AE147AE147B;
	ld.global.f64 	%fd15, [%rd15+-16];
	mul.f64 	%fd16, %fd14, %fd15;
	ld.global.f64 	%fd17, [%rd14+-16];
	sub.f64 	%fd18, %fd17, %fd16;
	st.global.f64 	[%rd14+-16], %fd18;
	ld.global.f64 	%fd19, [%rd1];
	mul.f64 	%fd20, %fd19, 0d3F847AE147AE147B;
	ld.global.f64 	%fd21, [%rd15+-8];
	mul.f64 	%fd22, %fd20, %fd21;
	ld.global.f64 	%fd23, [%rd14+-8];
	sub.f64 	%fd24, %fd23, %fd22;
	st.global.f64 	[%rd14+-8], %fd24;
	ld.global.f64 	%fd25, [%rd1];
	mul.f64 	%fd26, %fd25, 0d3F847AE147AE147B;
	ld.global.f64 	%fd27, [%rd15];
	mul.f64 	%fd28, %fd26, %fd27;
	ld.global.f64 	%fd29, [%rd14];
	sub.f64 	%fd30, %fd29, %fd28;
	st.global.f64 	[%rd14], %fd30;
	ld.global.f64 	%fd31, [%rd1];
	mul.f64 	%fd32, %fd31, 0d3F847AE147AE147B;
	ld.global.f64 	%fd33, [%rd15+8];
	mul.f64 	%fd34, %fd32, %fd33;
	ld.global.f64 	%fd35, [%rd14+8];
	sub.f64 	%fd36, %fd35, %fd34;
	st.global.f64 	[%rd14+8], %fd36;
	ld.global.f64 	%fd37, [%rd1];
	mul.f64 	%fd38, %fd37, 0d3F847AE147AE147B;
	ld.global.f64 	%fd39, [%rd15+16];
	mul.f64 	%fd40, %fd38, %fd39;
	ld.global.f64 	%fd41, [%rd14+16];
	sub.f64 	%fd42, %fd41, %fd40;
	st.global.f64 	[%rd14+16], %fd42;
	ld.global.f64 	%fd43, [%rd1];
	mul.f64 	%fd44, %fd43, 0d3F847AE147AE147B;
	ld.global.f64 	%fd45, [%rd15+24];
	mul.f64 	%fd46, %fd44, %fd45;
	ld.global.f64 	%fd47, [%rd14+24];
	sub.f64 	%fd48, %fd47, %fd46;
	st.global.f64 	[%rd14+24], %fd48;
	add.s32 	%r13, %r13, 8;
	add.s64 	%rd15, %rd15, 64;
	add.s32 	%r12, %r12, 8;
	setp.ne.s32 	%p2, %r13, 128;
	@%p2 bra 	$L__BB7_2;
$L__BB7_3:
	ret;

}
	// .globl	_Z18updateWeightsPart2PdS_S_i
.visible .entry _Z18updateWeightsPart2PdS_S_i(
	.param .u64 .ptr .align 1 _Z18updateWeightsPart2PdS_S_i_param_0,
	.param .u64 .ptr .align 1 _Z18updateWeightsPart2PdS_S_i_param_1,
	.param .u64 .ptr .align 1 _Z18updateWeightsPart2PdS_S_i_param_2,
	.param .u32 _Z18updateWeightsPart2PdS_S_i_param_3
)
{
	.reg .pred 	%p<3>;
	.reg .b32 	%r<14>;
	.reg .b64 	%rd<16>;
	.reg .b64 	%fd<49>;

	ld.param.u64 	%rd6, [_Z18updateWeightsPart2PdS_S_i_param_0];
	ld.param.u64 	%rd7, [_Z18updateWeightsPart2PdS_S_i_param_1];
	ld.param.u64 	%rd8, [_Z18updateWeightsPart2PdS_S_i_param_2];
	ld.param.u32 	%r7, [_Z18updateWeightsPart2PdS_S_i_param_3];
	mov.u32 	%r8, %tid.x;
	mov.u32 	%r9, %ctaid.x;
	mov.u32 	%r10, %ntid.x;
	mad.lo.s32 	%r1, %r9, %r10, %r8;
	setp.ge.s32 	%p1, %r1, %r7;
	@%p1 bra 	$L__BB8_3;
	cvta.to.global.u64 	%rd9, %rd7;
	mul.wide.s32 	%rd10, %r1, 8;
	add.s64 	%rd1, %rd9, %rd10;
	mul.lo.s32 	%r12, %r1, 784;
	cvta.to.global.u64 	%rd11, %rd8;
	add.s64 	%rd15, %rd11, 32;
	cvta.to.global.u64 	%rd12, %rd6;
	add.s64 	%rd3, %rd12, 32;
	mov.b32 	%r13, 0;
$L__BB8_2:
	mul.wide.s32 	%rd13, %r12, 8;
	add.s64 	%rd14, %rd3, %rd13;
	ld.global.f64 	%fd1, [%rd1];
	mul.f64 	%fd2, %fd1, 0d3F847AE147AE147B;
	ld.global.f64 	%fd3, [%rd15+-32];
	mul.f64 	%fd4, %fd2, %fd3;
	ld.global.f64 	%fd5, [%rd14+-32];
	sub.f64 	%fd6, %fd5, %fd4;
	st.global.f64 	[%rd14+-32], %fd6;
	ld.global.f64 	%fd7, [%rd1];
	mul.f64 	%fd8, %fd7, 0d3F847AE147AE147B;
	ld.global.f64 	%fd9, [%rd15+-24];
	mul.f64 	%fd10, %fd8, %fd9;
	ld.global.f64 	%fd11, [%rd14+-24];
	sub.f64 	%fd12, %fd11, %fd10;
	st.global.f64 	[%rd14+-24], %fd12;
	ld.global.f64 	%fd13, [%rd1];
	mul.f64 	%fd14, %fd13, 0d3F847AE147AE147B;
	ld.global.f64 	%fd15, [%rd15+-16];
	mul.f64 	%fd16, %fd14, %fd15;
	ld.global.f64 	%fd17, [%rd14+-16];
	sub.f64 	%fd18, %fd17, %fd16;
	st.global.f64 	[%rd14+-16], %fd18;
	ld.global.f64 	%fd19, [%rd1];
	mul.f64 	%fd20, %fd19, 0d3F847AE147AE147B;
	ld.global.f64 	%fd21, [%rd15+-8];
	mul.f64 	%fd22, %fd20, %fd21;
	ld.global.f64 	%fd23, [%rd14+-8];
	sub.f64 	%fd24, %fd23, %fd22;
	st.global.f64 	[%rd14+-8], %fd24;
	ld.global.f64 	%fd25, [%rd1];
	mul.f64 	%fd26, %fd25, 0d3F847AE147AE147B;
	ld.global.f64 	%fd27, [%rd15];
	mul.f64 	%fd28, %fd26, %fd27;
	ld.global.f64 	%fd29, [%rd14];
	sub.f64 	%fd30, %fd29, %fd28;
	st.global.f64 	[%rd14], %fd30;
	ld.global.f64 	%fd31, [%rd1];
	mul.f64 	%fd32, %fd31, 0d3F847AE147AE147B;
	ld.global.f64 	%fd33, [%rd15+8];
	mul.f64 	%fd34, %fd32, %fd33;
	ld.global.f64 	%fd35, [%rd14+8];
	sub.f64 	%fd36, %fd35, %fd34;
	st.global.f64 	[%rd14+8], %fd36;
	ld.global.f64 	%fd37, [%rd1];
	mul.f64 	%fd38, %fd37, 0d3F847AE147AE147B;
	ld.global.f64 	%fd39, [%rd15+16];
	mul.f64 	%fd40, %fd38, %fd39;
	ld.global.f64 	%fd41, [%rd14+16];
	sub.f64 	%fd42, %fd41, %fd40;
	st.global.f64 	[%rd14+16], %fd42;
	ld.global.f64 	%fd43, [%rd1];
	mul.f64 	%fd44, %fd43, 0d3F847AE147AE147B;
	ld.global.f64 	%fd45, [%rd15+24];
	mul.f64 	%fd46, %fd44, %fd45;
	ld.global.f64 	%fd47, [%rd14+24];
	sub.f64 	%fd48, %fd47, %fd46;
	st.global.f64 	[%rd14+24], %fd48;
	add.s32 	%r13, %r13, 8;
	add.s64 	%rd15, %rd15, 64;
	add.s32 	%r12, %r12, 8;
	setp.ne.s32 	%p2, %r13, 784;
	@%p2 bra 	$L__BB8_2;
$L__BB8_3:
	ret;

}
	// .globl	_Z17updateBiasesPart1PdS_i
.visible .entry _Z17updateBiasesPart1PdS_i(
	.param .u64 .ptr .align 1 _Z17updateBiasesPart1PdS_i_param_0,
	.param .u64 .ptr .align 1 _Z17updateBiasesPart1PdS_i_param_1,
	.param .u32 _Z17updateBiasesPart1PdS_i_param_2
)
{
	.reg .pred 	%p<2>;
	.reg .b32 	%r<6>;
	.reg .b64 	%rd<8>;
	.reg .b64 	%fd<4>;

	ld.param.u64 	%rd1, [_Z17updateBiasesPart1PdS_i_param_0];
	ld.param.u64 	%rd2, [_Z17updateBiasesPart1PdS_i_param_1];
	ld.param.u32 	%r2, [_Z17updateBiasesPart1PdS_i_param_2];
	mov.u32 	%r3, %tid.x;
	mov.u32 	%r4, %ctaid.x;
	mov.u32 	%r5, %ntid.x;
	mad.lo.s32 	%r1, %r4, %r5, %r3;
	setp.ge.s32 	%p1, %r1, %r2;
	@%p1 bra 	$L__BB9_2;
	cvta.to.global.u64 	%rd3, %rd2;
	cvta.to.global.u64 	%rd4, %rd1;
	mul.wide.s32 	%rd5, %r1, 8;
	add.s64 	%rd6, %rd3, %rd5;
	ld.global.f64 	%fd1, [%rd6];
	add.s64 	%rd7, %rd4, %rd5;
	ld.global.f64 	%fd2, [%rd7];
	fma.rn.f64 	%fd3, %fd1, 0dBF847AE147AE147B, %fd2;
	st.global.f64 	[%rd7], %fd3;
$L__BB9_2:
	ret;

}
	// .globl	_Z17updateBiasesPart2PdS_i
.visible .entry _Z17updateBiasesPart2PdS_i(
	.param .u64 .ptr .align 1 _Z17updateBiasesPart2PdS_i_param_0,
	.param .u64 .ptr .align 1 _Z17updateBiasesPart2PdS_i_param_1,
	.param .u32 _Z17updateBiasesPart2PdS_i_param_2
)
{
	.reg .pred 	%p<2>;
	.reg .b32 	%r<6>;
	.reg .b64 	%rd<8>;
	.reg .b64 	%fd<4>;

	ld.param.u64 	%rd1, [_Z17updateBiasesPart2PdS_i_param_0];
	ld.param.u64 	%rd2, [_Z17updateBiasesPart2PdS_i_param_1];
	ld.param.u32 	%r2, [_Z17updateBiasesPart2PdS_i_param_2];
	mov.u32 	%r3, %tid.x;
	mov.u32 	%r4, %ctaid.x;
	mov.u32 	%r5, %ntid.x;
	mad.lo.s32 	%r1, %r4, %r5, %r3;
	setp.ge.s32 	%p1, %r1, %r2;
	@%p1 bra 	$L__BB10_2;
	cvta.to.global.u64 	%rd3, %rd2;
	cvta.to.global.u64 	%rd4, %rd1;
	mul.wide.s32 	%rd5, %r1, 8;
	add.s64 	%rd6, %rd3, %rd5;
	ld.global.f64 	%fd1, [%rd6];
	add.s64 	%rd7, %rd4, %rd5;
	ld.global.f64 	%fd2, [%rd7];
	fma.rn.f64 	%fd3, %fd1, 0dBF847AE147AE147B, %fd2;
	st.global.f64 	[%rd7], %fd3;
$L__BB10_2:
	ret;

}


// ===== COMPILED SASS (sm_100) =====

	.target	sm_100

	.elftype	@"ET_EXEC"


//--------------------- .note.nv.tkinfo           --------------------------
	.section	.note.nv.tkinfo,"",@"SHT_NOTE"
	.sectionflags	@"SHF_NOTE_NV_TKINFO"
	.tkinfo
        /*0018*/ 	.word	0x00000002
        /*0030*/ 	.string	""
        /*0030*/ 	.string	"ptxas"
        /*0030*/ 	.string	"Cuda compilation tools, release 13.0, V13.0.88"
        /*0030*/ 	.string	"Build cuda_13.0.r13.0/compiler.36424714_0"
        /*0030*/ 	.string	"-arch sm_100 -m 64 "



//--------------------- .note.nv.cuinfo           --------------------------
	.section	.note.nv.cuinfo,"",@"SHT_NOTE"
	.sectionflags	@"SHF_NOTE_NV_CUINFO"
        /*0018*/ 	.short	0x0002
        /*001a*/ 	.short	0x0064
        /*001c*/ 	.short	0x0082
	.zero		2


//--------------------- .nv.info                  --------------------------
	.section	.nv.info,"",@"SHT_CUDA_INFO"
	.align	4


	//----- nvinfo : EIATTR_REGCOUNT
	.align		4
        /*0000*/ 	.byte	0x04, 0x2f
        /*0002*/ 	.short	(.L_1 - .L_0)
	.align		4
.L_0:
        /*0004*/ 	.word	index@(_Z9reluOnGPUPdi)
        /*0008*/ 	.word	0x0000000c


	//----- nvinfo : EIATTR_FRAME_SIZE
	.align		4
.L_1:
        /*000c*/ 	.byte	0x04, 0x11
        /*000e*/ 	.short	(.L_3 - .L_2)
	.align		4
.L_2:
        /*0010*/ 	.word	index@(_Z9reluOnGPUPdi)
        /*0014*/ 	.word	0x00000000


	//----- nvinfo : EIATTR_REGCOUNT
	.align		4
.L_3:
        /*0018*/ 	.byte	0x04, 0x2f
        /*001a*/ 	.short	(.L_5 - .L_4)
	.align		4
.L_4:
        /*001c*/ 	.word	index@(_Z9expKernelPdS_i)
        /*0020*/ 	.word	0x00000010


	//----- nvinfo : EIATTR_FRAME_SIZE
	.align		4
.L_5:
        /*0024*/ 	.byte	0x04, 0x11
        /*0026*/ 	.short	(.L_7 - .L_6)
	.align		4
.L_6:
        /*0028*/ 	.word	index@(_Z9expKernelPdS_i)
        /*002c*/ 	.word	0x00000000


	//----- nvinfo : EIATTR_REGCOUNT
	.align		4
.L_7:
        /*0030*/ 	.byte	0x04, 0x2f
        /*0032*/ 	.short	(.L_9 - .L_8)
	.align		4
.L_8:
        /*0034*/ 	.word	index@(_Z15normalizeKernelPdS_i)
        /*0038*/ 	.word	0x0000001a


	//----- nvinfo : EIATTR_FRAME_SIZE
	.align		4
.L_9:
        /*003c*/ 	.byte	0x04, 0x11
        /*003e*/ 	.short	(.L_11 - .L_10)
	.align		4
.L_10:
        /*0040*/ 	.word	index@($__internal_0_$__cuda_sm20_div_rn_f64_full)
        /*0044*/ 	.word	0x00000000


	//----- nvinfo : EIATTR_FRAME_SIZE
	.align		4
.L_11:
        /*0048*/ 	.byte	0x04, 0x11
        /*004a*/ 	.short	(.L_13 - .L_12)
	.align		4
.L_12:
        /*004c*/ 	.word	index@(_Z15normalizeKernelPdS_i)
        /*0050*/ 	.word	0x00000000


	//----- nvinfo : EIATTR_REGCOUNT
	.align		4
.L_13:
        /*0054*/ 	.byte	0x04, 0x2f
        /*0056*/ 	.short	(.L_15 - .L_14)
	.align		4
.L_14:
        /*0058*/ 	.word	index@(_Z21forwardPassPart1OnGPUPdS_S_S_ii)
        /*005c*/ 	.word	0x0000001a


	//----- nvinfo : EIATTR_FRAME_SIZE
	.align		4
.L_15:
        /*0060*/ 	.byte	0x04, 0x11
        /*0062*/ 	.short	(.L_17 - .L_16)
	.align		4
.L_16:
        /*0064*/ 	.word	index@(_Z21forwardPassPart1OnGPUPdS_S_S_ii)
        /*0068*/ 	.word	0x00000000


	//----- nvinfo : EIATTR_REGCOUNT
	.align		4
.L_17:
        /*006c*/ 	.byte	0x04, 0x2f
        /*006e*/ 	.short	(.L_19 - .L_18)
	.align		4
.L_18:
        /*0070*/ 	.word	index@(_Z21forwardPassPart2OnGPUPdS_S_S_ii)
        /*0074*/ 	.word	0x0000001a


	//----- nvinfo : EIATTR_FRAME_SIZE
	.align		4
.L_19:
        /*0078*/ 	.byte	0x04, 0x11
        /*007a*/ 	.short	(.L_21 - .L_20)
	.align		4
.L_20:
        /*007c*/ 	.word	index@(_Z21forwardPassPart2OnGPUPdS_S_S_ii)
        /*0080*/ 	.word	0x00000000


	//----- nvinfo : EIATTR_REGCOUNT
	.align		4
.L_21:
        /*0084*/ 	.byte	0x04, 0x2f
        /*0086*/ 	.short	(.L_23 - .L_22)
	.align		4
.L_22:
        /*0088*/ 	.word	index@(_Z19outputLayerGradientPdS_S_i)
        /*008c*/ 	.word	0x0000000e


	//----- nvinfo : EIATTR_FRAME_SIZE
	.align		4
.L_23:
        /*0090*/ 	.byte	0x04, 0x11
        /*0092*/ 	.short	(.L_25 - .L_24)
	.align		4
.L_24:
        /*0094*/ 	.word	index@(_Z19outputLayerGradientPdS_S_i)
        /*0098*/ 	.word	0x00000000


	//----- nvinfo : EIATTR_REGCOUNT
	.align		4
.L_25:
        /*009c*/ 	.byte	0x04, 0x2f
        /*009e*/ 	.short	(.L_27 - .L_26)
	.align		4
.L_26:
        /*00a0*/ 	.word	index@(_Z19hiddenLayerGradientPdS_S_S_ii)
        /*00a4*/ 	.word	0x0000001c


	//----- nvinfo : EIATTR_FRAME_SIZE
	.align		4
.L_27:
        /*00a8*/ 	.byte	0x04, 0x11
        /*00aa*/ 	.short	(.L_29 - .L_28)
	.align		4
.L_28:
        /*00ac*/ 	.word	index@(_Z19hiddenLayerGradientPdS_S_S_ii)
        /*00b0*/ 	.word	0x00000000


	//----- nvinfo : EIATTR_REGCOUNT
	.align		4
.L_29:
        /*00b4*/ 	.byte	0x04, 0x2f
        /*00b6*/ 	.short	(.L_31 - .L_30)
	.align		4
.L_30:
        /*00b8*/ 	.word	index@(_Z18updateWeightsPart1PdS_S_i)
        /*00bc*/ 	.word	0x00000014


	//----- nvinfo : EIATTR_FRAME_SIZE
	.align		4
.L_31:
        /*00c0*/ 	.byte	0x04, 0x11
        /*00c2*/ 	.short	(.L_33 - .L_32)
	.align		4
.L_32:
        /*00c4*/ 	.word	index@(_Z18updateWeightsPart1PdS_S_i)
        /*00c8*/ 	.word	0x00000000


	//----- nvinfo : EIATTR_REGCOUNT
	.align		4
.L_33:
        /*00cc*/ 	.byte	0x04, 0x2f
        /*00ce*/ 	.short	(.L_35 - .L_34)
	.align		4
.L_34:
        /*00d0*/ 	.word	index@(_Z18updateWeightsPart2PdS_S_i)
        /*00d4*/ 	.word	0x00000014


	//----- nvinfo : EIATTR_FRAME_SIZE
	.align		4
.L_35:
        /*00d8*/ 	.byte	0x04, 0x11
        /*00da*/ 	.short	(.L_37 - .L_36)
	.align		4
.L_36:
        /*00dc*/ 	.word	index@(_Z18updateWeightsPart2PdS_S_i)
        /*00e0*/ 	.word	0x00000000


	//----- nvinfo : EIATTR_REGCOUNT
	.align		4
.L_37:
        /*00e4*/ 	.byte	0x04, 0x2f
        /*00e6*/ 	.short	(.L_39 - .L_38)
	.align		4
.L_38:
        /*00e8*/ 	.word	index@(_Z17updateBiasesPart1PdS_i)
        /*00ec*/ 	.word	0x0000000a


	//----- nvinfo : EIATTR_FRAME_SIZE
	.align		4
.L_39:
        /*00f0*/ 	.byte	0x04, 0x11
        /*00f2*/ 	.short	(.L_41 - .L_40)
	.align		4
.L_40:
        /*00f4*/ 	.word	index@(_Z17updateBiasesPart1PdS_i)
        /*00f8*/ 	.word	0x00000000


	//----- nvinfo : EIATTR_REGCOUNT
	.align		4
.L_41:
        /*00fc*/ 	.byte	0x04, 0x2f
        /*00fe*/ 	.short	(.L_43 - .L_42)
	.align		4
.L_42:
        /*0100*/ 	.word	index@(_Z17updateBiasesPart2PdS_i)
        /*0104*/ 	.word	0x0000000a


	//----- nvinfo : EIATTR_FRAME_SIZE
	.align		4
.L_43:
        /*0108*/ 	.byte	0x04, 0x11
        /*010a*/ 	.short	(.L_45 - .L_44)
	.align		4
.L_44:
        /*010c*/ 	.word	index@(_Z17updateBiasesPart2PdS_i)
        /*0110*/ 	.word	0x00000000


	//----- nvinfo : EIATTR_MIN_STACK_SIZE
	.align		4
.L_45:
        /*0114*/ 	.byte	0x04, 0x12
        /*0116*/ 	.short	(.L_47 - .L_46)
	.align		4
.L_46:
        /*0118*/ 	.word	index@(_Z17updateBiasesPart2PdS_i)
        /*011c*/ 	.word	0x00000000


	//----- nvinfo : EIATTR_MIN_STACK_SIZE
	.align		4
.L_47:
        /*0120*/ 	.byte	0x04, 0x12
        /*0122*/ 	.short	(.L_49 - .L_48)
	.align		4
.L_48:
        /*0124*/ 	.word	index@(_Z17updateBiasesPart1PdS_i)
        /*0128*/ 	.word	0x00000000


	//----- nvinfo : EIATTR_MIN_STACK_SIZE
	.align		4
.L_49:
        /*012c*/ 	.byte	0x04, 0x12
        /*012e*/ 	.short	(.L_51 - .L_50)
	.align		4
.L_50:
        /*0130*/ 	.word	index@(_Z18updateWeightsPart2PdS_S_i)
        /*0134*/ 	.word	0x00000000


	//----- nvinfo : EIATTR_MIN_STACK_SIZE
	.align		4
.L_51:
        /*0138*/ 	.byte	0x04, 0x12
        /*013a*/ 	.short	(.L_53 - .L_52)
	.align		4
.L_52:
        /*013c*/ 	.word	index@(_Z18updateWeightsPart1PdS_S_i)
        /*0140*/ 	.word	0x00000000


	//----- nvinfo : EIATTR_MIN_STACK_SIZE
	.align		4
.L_53:
        /*0144*/ 	.byte	0x04, 0x12
        /*0146*/ 	.short	(.L_55 - .L_54)
	.align		4
.L_54:
        /*0148*/ 	.word	index@(_Z19hiddenLayerGradientPdS_S_S_ii)
        /*014c*/ 	.word	0x00000000


	//----- nvinfo : EIATTR_MIN_STACK_SIZE
	.align		4
.L_55:
        /*0150*/ 	.byte	0x04, 0x12
        /*0152*/ 	.short	(.L_57 - .L_56)
	.align		4
.L_56:
        /*0154*/ 	.word	index@(_Z19outputLayerGradientPdS_S_i)
        /*0158*/ 	.word	0x00000000


	//----- nvinfo : EIATTR_MIN_STACK_SIZE
	.align		4
.L_57:
        /*015c*/ 	.byte	0x04, 0x12
        /*015e*/ 	.short	(.L_59 - .L_58)
	.align		4
.L_58:
        /*0160*/ 	.word	index@(_Z21forwardPassPart2OnGPUPdS_S_S_ii)
        /*0164*/ 	.word	0x00000000


	//----- nvinfo : EIATTR_MIN_STACK_SIZE
	.align		4
.L_59:
        /*0168*/ 	.byte	0x04, 0x12
        /*016a*/ 	.short	(.L_61 - .L_60)
	.align		4
.L_60:
        /*016c*/ 	.word	index@(_Z21forwardPassPart1OnGPUPdS_S_S_ii)
        /*0170*/ 	.word	0x00000000


	//----- nvinfo : EIATTR_MIN_STACK_SIZE
	.align		4
.L_61:
        /*0174*/ 	.byte	0x04, 0x12
        /*0176*/ 	.short	(.L_63 - .L_62)
	.align		4
.L_62:
        /*0178*/ 	.word	index@(_Z15normalizeKernelPdS_i)
        /*017c*/ 	.word	0x00000000


	//----- nvinfo : EIATTR_MIN_STACK_SIZE
	.align		4
.L_63:
        /*0180*/ 	.byte	0x04, 0x12
        /*0182*/ 	.short	(.L_65 - .L_64)
	.align		4
.L_64:
        /*0184*/ 	.word	index@(_Z9expKernelPdS_i)
        /*0188*/ 	.word	0x00000000


	//----- nvinfo : EIATTR_MIN_STACK_SIZE
	.align		4
.L_65:
        /*018c*/ 	.byte	0x04, 0x12
        /*018e*/ 	.short	(.L_67 - .L_66)
	.align		4
.L_66:
        /*0190*/ 	.word	index@(_Z9reluOnGPUPdi)
        /*0194*/ 	.word	0x00000000
.L_67:


//--------------------- .nv.compat                --------------------------
	.section	.nv.compat,"",@"SHT_CUDA_COMPAT_INFO"
	.align	4
        /*0000*/ 	.byte	0x02, 0x09, 0x00, 0x00, 0x02, 0x02, 0x01, 0x00, 0x02, 0x05, 0x05, 0x00, 0x03, 0x07, 0x01, 0x01
        /*0010*/ 	.byte	0x02, 0x03, 0x00, 0x00, 0x02, 0x06, 0x01, 0x00, 0x04, 0x0b, 0x08, 0x00, 0x01, 0x00, 0x00, 0x00
        /*0020*/ 	.byte	0x00, 0x00, 0x00, 0x00


//--------------------- .nv.info._Z17updateBiasesPart2PdS_i --------------------------
	.section	.nv.info._Z17updateBiasesPart2PdS_i,"",@"SHT_CUDA_INFO"
	.sectionflags	@""
	.align	4


	//----- nvinfo : EIATTR_CUDA_API_VERSION
	.align		4
        /*0000*/ 	.byte	0x04, 0x37
        /*0002*/ 	.short	(.L_69 - .L_68)
.L_68:
        /*0004*/ 	.word	0x00000082


	//----- nvinfo : EIATTR_KPARAM_INFO
	.align		4
.L_69:
        /*0008*/ 	.byte	0x04, 0x17
        /*000a*/ 	.short	(.L_71 - .L_70)
.L_70:
        /*000c*/ 	.word	0x00000000
        /*0010*/ 	.short	0x0002
        /*0012*/ 	.short	0x0010
        /*0014*/ 	.byte	0x00, 0xf0, 0x11, 0x00


	//----- nvinfo : EIATTR_KPARAM_INFO
	.align		4
.L_71:
        /*0018*/ 	.byte	0x04, 0x17
        /*001a*/ 	.short	(.L_73 - .L_72)
.L_72:
        /*001c*/ 	.word	0x00000000
        /*0020*/ 	.short	0x0001
        /*0022*/ 	.short	0x0008
        /*0024*/ 	.byte	0x00, 0xf5, 0x21, 0x00


	//----- nvinfo : EIATTR_KPARAM_INFO
	.align		4
.L_73:
        /*0028*/ 	.byte	0x04, 0x17
        /*002a*/ 	.short	(.L_75 - .L_74)
.L_74:
        /*002c*/ 	.word	0x00000000
        /*0030*/ 	.short	0x0000
        /*0032*/ 	.short	0x0000
        /*0034*/ 	.byte	0x00, 0xf5, 0x21, 0x00


	//----- nvinfo : EIATTR_SPARSE_MMA_MASK
	.align		4
.L_75:
        /*0038*/ 	.byte	0x03, 0x50
        /*003a*/ 	.short	0x0000


	//----- nvinfo : EIATTR_MAXREG_COUNT
	.align		4
        /*003c*/ 	.byte	0x03, 0x1b
        /*003e*/ 	.short	0x00ff


	//----- nvinfo : EIATTR_MERCURY_ISA_VERSION
	.align		4
        /*0040*/ 	.byte	0x03, 0x5f
        /*0042*/ 	.short	0x0101


	//----- nvinfo : EIATTR_VRC_CTA_INIT_COUNT
	.align		4
        /*0044*/ 	.byte	0x02, 0x4a
	.zero		1
	.zero		1


	//----- nvinfo : EIATTR_EXIT_INSTR_OFFSETS
	.align		4
        /*0048*/ 	.byte	0x04, 0x1c
        /*004a*/ 	.short	(.L_77 - .L_76)


	//   ....[0]....
.L_76:
        /*004c*/ 	.word	0x00000070


	//   ....[1]....
        /*0050*/ 	.word	0x00000130


	//----- nvinfo : EIATTR_CBANK_PARAM_SIZE
	.align		4
.L_77:
        /*0054*/ 	.byte	0x03, 0x19
        /*0056*/ 	.short	0x0014


	//----- nvinfo : EIATTR_PARAM_CBANK
	.align		4
        /*0058*/ 	.byte	0x04, 0x0a
        /*005a*/ 	.short	(.L_79 - .L_78)
	.align		4
.L_78:
        /*005c*/ 	.word	index@(.nv.constant0._Z17updateBiasesPart2PdS_i)
        /*0060*/ 	.short	0x0380
        /*0062*/ 	.short	0x0014


	//----- nvinfo : EIATTR_SW_WAR
	.align		4
.L_79:
        /*0064*/ 	.byte	0x04, 0x36
        /*0066*/ 	.short	(.L_81 - .L_80)
.L_80:
        /*0068*/ 	.word	0x00000008
.L_81:


//--------------------- .nv.info._Z17updateBiasesPart1PdS_i --------------------------
	.section	.nv.info._Z17updateBiasesPart1PdS_i,"",@"SHT_CUDA_INFO"
	.sectionflags	@""
	.align	4


	//----- nvinfo : EIATTR_CUDA_API_VERSION
	.align		4
        /*0000*/ 	.byte	0x04, 0x37
        /*0002*/ 	.short	(.L_83 - .L_82)
.L_82:
        /*0004*/ 	.word	0x00000082


	//----- nvinfo : EIATTR_KPARAM_INFO
	.align		4
.L_83:
        /*0008*/ 	.byte	0x04, 0x17
        /*000a*/ 	.short	(.L_85 - .L_84)
.L_84:
        /*000c*/ 	.word	0x00000000
        /*0010*/ 	.short	0x0002
        /*0012*/ 	.short	0x0010
        /*0014*/ 	.byte	0x00, 0xf0, 0x11, 0x00


	//----- nvinfo : EIATTR_KPARAM_INFO
	.align		4
.L_85:
        /*0018*/ 	.byte	0x04, 0x17
        /*001a*/ 	.short	(.L_87 - .L_86)
.L_86:
        /*001c*/ 	.word	0x00000000
        /*0020*/ 	.short	0x0001
        /*0022*/ 	.short	0x0008
        /*0024*/ 	.byte	0x00, 0xf5, 0x21, 0x00


	//----- nvinfo : EIATTR_KPARAM_INFO
	.align		4
.L_87:
        /*0028*/ 	.byte	0x04, 0x17
        /*002a*/ 	.short	(.L_89 - .L_88)
.L_88:
        /*002c*/ 	.word	0x00000000
        /*0030*/ 	.short	0x0000
        /*0032*/ 	.short	0x0000
        /*0034*/ 	.byte	0x00, 0xf5, 0x21, 0x00


	//----- nvinfo : EIATTR_SPARSE_MMA_MASK
	.align		4
.L_89:
        /*0038*/ 	.byte	0x03, 0x50
        /*003a*/ 	.short	0x0000


	//----- nvinfo : EIATTR_MAXREG_COUNT
	.align		4
        /*003c*/ 	.byte	0x03, 0x1b
        /*003e*/ 	.short	0x00ff


	//----- nvinfo : EIATTR_MERCURY_ISA_VERSION
	.align		4
        /*0040*/ 	.byte	0x03, 0x5f
        /*0042*/ 	.short	0x0101


	//----- nvinfo : EIATTR_VRC_CTA_INIT_COUNT
	.align		4
        /*0044*/ 	.byte	0x02, 0x4a
	.zero		1
	.zero		1


	//----- nvinfo : EIATTR_EXIT_INSTR_OFFSETS
	.align		4
        /*0048*/ 	.byte	0x04, 0x1c
        /*004a*/ 	.short	(.L_91 - .L_90)


	//   ....[0]....
.L_90:
        /*004c*/ 	.word	0x00000070


	//   ....[1]....
        /*0050*/ 	.word	0x00000130


	//----- nvinfo : EIATTR_CBANK_PARAM_SIZE
	.align		4
.L_91:
        /*0054*/ 	.byte	0x03, 0x19
        /*0056*/ 	.short	0x0014


	//----- nvinfo : EIATTR_PARAM_CBANK
	.align		4
        /*0058*/ 	.byte	0x04, 0x0a
        /*005a*/ 	.short	(.L_93 - .L_92)
	.align		4
.L_92:
        /*005c*/ 	.word	index@(.nv.constant0._Z17updateBiasesPart1PdS_i)
        /*0060*/ 	.short	0x0380
        /*0062*/ 	.short	0x0014


	//----- nvinfo : EIATTR_SW_WAR
	.align		4
.L_93:
        /*0064*/ 	.byte	0x04, 0x36
        /*0066*/ 	.short	(.L_95 - .L_94)
.L_94:
        /*0068*/ 	.word	0x00000008
.L_95:


//--------------------- .nv.info._Z18updateWeightsPart2PdS_S_i --------------------------
	.section	.nv.info._Z18updateWeightsPart2PdS_S_i,"",@"SHT_CUDA_INFO"
	.sectionflags	@""
	.align	4


	//----- nvinfo : EIATTR_CUDA_API_VERSION
	.align		4
        /*0000*/ 	.byte	0x04, 0x37
        /*0002*/ 	.short	(.L_97 - .L_96)
.L_96:
        /*0004*/ 	.word	0x00000082


	//----- nvinfo : EIATTR_KPARAM_INFO
	.align		4
.L_97:
        /*0008*/ 	.byte	0x04, 0x17
        /*000a*/ 	.short	(.L_99 - .L_98)
.L_98:
        /*000c*/ 	.word	0x00000000
        /*0010*/ 	.short	0x0003
        /*0012*/ 	.short	0x0018
        /*0014*/ 	.byte	0x00, 0xf0, 0x11, 0x00


	//----- nvinfo : EIATTR_KPARAM_INFO
	.align		4
.L_99:
        /*0018*/ 	.byte	0x04, 0x17
        /*001a*/ 	.short	(.L_101 - .L_100)
.L_100:
        /*001c*/ 	.word	0x00000000
        /*0020*/ 	.short	0x0002
        /*0022*/ 	.short	0x0010
        /*0024*/ 	.byte	0x00, 0xf5, 0x21, 0x00


	//----- nvinfo : EIATTR_KPARAM_INFO
	.align		4
.L_101:
        /*0028*/ 	.byte	0x04, 0x17
        /*002a*/ 	.short	(.L_103 - .L_102)
.L_102:
        /*002c*/ 	.word	0x00000000
        /*0030*/ 	.short	0x0001
        /*0032*/ 	.short	0x0008
        /*0034*/ 	.byte	0x00, 0xf5, 0x21, 0x00


	//----- nvinfo : EIATTR_KPARAM_INFO
	.align		4
.L_103:
        /*0038*/ 	.byte	0x04, 0x17
        /*003a*/ 	.short	(.L_105 - .L_104)
.L_104:
        /*003c*/ 	.word	0x00000000
        /*0040*/ 	.short	0x0000
        /*0042*/ 	.short	0x0000
        /*0044*/ 	.byte	0x00, 0xf5, 0x21, 0x00


	//----- nvinfo : EIATTR_SPARSE_MMA_MASK
	.align		4
.L_105:
        /*0048*/ 	.byte	0x03, 0x50
        /*004a*/ 	.short	0x0000


	//----- nvinfo : EIATTR_MAXREG_COUNT
	.align		4
        /*004c*/ 	.byte	0x03, 0x1b
        /*004e*/ 	.short	0x00ff


	//----- nvinfo : EIATTR_MERCURY_ISA_VERSION
	.align		4
        /*0050*/ 	.byte	0x03, 0x5f
        /*0052*/ 	.short	0x0101


	//----- nvinfo : EIATTR_VRC_CTA_INIT_COUNT
	.align		4
        /*0054*/ 	.byte	0x02, 0x4a
	.zero		1
	.zero		1


	//----- nvinfo : EIATTR_EXIT_INSTR_OFFSETS
	.align		4
        /*0058*/ 	.byte	0x04, 0x1c
        /*005a*/ 	.short	(.L_107 - .L_106)


	//   ....[0]....
.L_106:
        /*005c*/ 	.word	0x00000070


	//   ....[1]....
        /*0060*/ 	.word	0x00000500


	//----- nvinfo : EIATTR_CBANK_PARAM_SIZE
	.align		4
.L_107:
        /*0064*/ 	.byte	0x03, 0x19
        /*0066*/ 	.short	0x001c


	//----- nvinfo : EIATTR_PARAM_CBANK
	.align		4
        /*0068*/ 	.byte	0x04, 0x0a
        /*006a*/ 	.short	(.L_109 - .L_108)
	.align		4
.L_108:
        /*006c*/ 	.word	index@(.nv.constant0._Z18updateWeightsPart2PdS_S_i)
        /*0070*/ 	.short	0x0380
        /*0072*/ 	.short	0x001c


	//----- nvinfo : EIATTR_SW_WAR
	.align		4
.L_109:
        /*0074*/ 	.byte	0x04, 0x36
        /*0076*/ 	.short	(.L_111 - .L_110)
.L_110:
        /*0078*/ 	.word	0x00000008
.L_111:


//--------------------- .nv.info._Z18updateWeightsPart1PdS_S_i --------------------------
	.section	.nv.info._Z18updateWeightsPart1PdS_S_i,"",@"SHT_CUDA_INFO"
	.sectionflags	@""
	.align	4


	//----- nvinfo : EIATTR_CUDA_API_VERSION
	.align		4
        /*0000*/ 	.byte	0x04, 0x37
        /*0002*/ 	.short	(.L_113 - .L_112)
.L_112:
        /*0004*/ 	.word	0x00000082


	//----- nvinfo : EIATTR_KPARAM_INFO
	.align		4
.L_113:
        /*0008*/ 	.byte	0x04, 0x17
        /*000a*/ 	.short	(.L_115 - .L_114)
.L_114:
        /*000c*/ 	.word	0x00000000
        /*0010*/ 	.short	0x0003
        /*0012*/ 	.short	0x0018
        /*0014*/ 	.byte	0x00, 0xf0, 0x11, 0x00


	//----- nvinfo : EIATTR_KPARAM_INFO
	.align		4
.L_115:
        /*0018*/ 	.byte	0x04, 0x17
        /*001a*/ 	.short	(.L_117 - .L_116)
.L_116:
        /*001c*/ 	.word	0x00000000
        /*0020*/ 	.short	0x0002
        /*0022*/ 	.short	0x0010
        /*0024*/ 	.byte	0x00, 0xf5, 0x21, 0x00


	//----- nvinfo : EIATTR_KPARAM_INFO
	.align		4
.L_117:
        /*0028*/ 	.byte	0x04, 0x17
        /*002a*/ 	.short	(.L_119 - .L_118)
.L_118:
        /*002c*/ 	.word	0x00000000
        /*0030*/ 	.short	0x0001
        /*0032*/ 	.short	0x0008
        /*0034*/ 	.byte	0x00, 0xf5, 0x21, 0x00


	//----- nvinfo : EIATTR_KPARAM_INFO
	.align		4
.L_119:
        /*0038*/ 	.byte	0x04, 0x17
        /*003a*/ 	.short	(.L_121 - .L_120)
.L_120:
        /*003c*/ 	.word	0x00000000
        /*0040*/ 	.short	0x0000
        /*0042*/ 	.short	0x0000
        /*0044*/ 	.byte	0x00, 0xf5, 0x21, 0x00


	//----- nvinfo : EIATTR_SPARSE_MMA_MASK
	.align		4
.L_121:
        /*0048*/ 	.byte	0x03, 0x50
        /*004a*/ 	.short	0x0000


	//----- nvinfo : EIATTR_MAXREG_COUNT
	.align		4
        /*004c*/ 	.byte	0x03, 0x1b
        /*004e*/ 	.short	0x00ff


	//----- nvinfo : EIATTR_MERCURY_ISA_VERSION
	.align		4
        /*0050*/ 	.byte	0x03, 0x5f
        /*0052*/ 	.short	0x0101


	//----- nvinfo : EIATTR_VRC_CTA_INIT_COUNT
	.align		4
        /*0054*/ 	.byte	0x02, 0x4a
	.zero		1
	.zero		1


	//----- nvinfo : EIATTR_EXIT_INSTR_OFFSETS
	.align		4
        /*0058*/ 	.byte	0x04, 0x1c
        /*005a*/ 	.short	(.L_123 - .L_122)


	//   ....[0]....
.L_122:
        /*005c*/ 	.word	0x00000070


	//   ....[1]....
        /*0060*/ 	.word	0x00000500


	//----- nvinfo : EIATTR_CBANK_PARAM_SIZE
	.align		4
.L_123:
        /*0064*/ 	.byte	0x03, 0x19
        /*0066*/ 	.short	0x001c


	//----- nvinfo : EIATTR_PARAM_CBANK
	.align		4
        /*0068*/ 	.byte	0x04, 0x0a
        /*006a*/ 	.short	(.L_125 - .L_124)
	.align		4
.L_124:
        /*006c*/ 	.word	index@(.nv.constant0._Z18updateWeightsPart1PdS_S_i)
        /*0070*/ 	.short	0x0380
        /*0072*/ 	.short	0x001c


	//----- nvinfo : EIATTR_SW_WAR
	.align		4
.L_125:
        /*0074*/ 	.byte	0x04, 0x36
        /*0076*/ 	.short	(.L_127 - .L_126)
.L_126:
        /*0078*/ 	.word	0x00000008
.L_127:


//--------------------- .nv.info._Z19hiddenLayerGradientPdS_S_S_ii --------------------------
	.section	.nv.info._Z19hiddenLayerGradientPdS_S_S_ii,"",@"SHT_CUDA_INFO"
	.sectionflags	@""
	.align	4


	//----- nvinfo : EIATTR_CUDA_API_VERSION
	.align		4
        /*0000*/ 	.byte	0x04, 0x37
        /*0002*/ 	.short	(.L_129 - .L_128)
.L_128:
        /*0004*/ 	.word	0x00000082


	//----- nvinfo : EIATTR_KPARAM_INFO
	.align		4
.L_129:
        /*0008*/ 	.byte	0x04, 0x17
        /*000a*/ 	.short	(.L_131 - .L_130)
.L_130:
        /*000c*/ 	.word	0x00000000
        /*0010*/ 	.short	0x0005
        /*0012*/ 	.short	0x0024
        /*0014*/ 	.byte	0x00, 0xf0, 0x11, 0x00


	//----- nvinfo : EIATTR_KPARAM_INFO
	.align		4
.L_131:
        /*0018*/ 	.byte	0x04, 0x17
        /*001a*/ 	.short	(.L_133 - .L_132)
.L_132:
        /*001c*/ 	.word	0x00000000
        /*0020*/ 	.short	0x0004
        /*0022*/ 	.short	0x0020
        /*0024*/ 	.byte	0x00, 0xf0, 0x11, 0x00


	//----- nvinfo : EIATTR_KPARAM_INFO
	.align		4
.L_133:
        /*0028*/ 	.byte	0x04, 0x17
        /*002a*/ 	.short	(.L_135 - .L_134)
.L_134:
        /*002c*/ 	.word	0x00000000
        /*0030*/ 	.short	0x0003
        /*0032*/ 	.short	0x0018
        /*0034*/ 	.byte	0x00, 0xf5, 0x21, 0x00


	//----- nvinfo : EIATTR_KPARAM_INFO
	.align		4
.L_135:
        /*0038*/ 	.byte	0x04, 0x17
        /*003a*/ 	.short	(.L_137 - .L_136)
.L_136:
        /*003c*/ 	.word	0x00000000
        /*0040*/ 	.short	0x0002
        /*0042*/ 	.short	0x0010
        /*0044*/ 	.byte	0x00, 0xf5, 0x21, 0x00


	//----- nvinfo : EIATTR_KPARAM_INFO
	.align		4
.L_137:
        /*0048*/ 	.byte	0x04, 0x17
        /*004a*/ 	.short	(.L_139 - .L_138)
.L_138:
        /*004c*/ 	.word	0x00000000
        /*0050*/ 	.short	0x0001
        /*0052*/ 	.short	0x0008
        /*0054*/ 	.byte	0x00, 0xf5, 0x21, 0x00


	//----- nvinfo : EIATTR_KPARAM_INFO
	.align		4
.L_139:
        /*0058*/ 	.byte	0x04, 0x17
        /*005a*/ 	.short	(.L_141 - .L_140)
.L_140:
        /*005c*/ 	.word	0x00000000
        /*0060*/ 	.short	0x0000
        /*0062*/ 	.short	0x0000
        /*0064*/ 	.byte	0x00, 0xf5, 0x21, 0x00


	//----- nvinfo : EIATTR_SPARSE_MMA_MASK
	.align		4
.L_141:
        /*0068*/ 	.byte	0x03, 0x50
        /*006a*/ 	.short	0x0000


	//----- nvinfo : EIATTR_MAXREG_COUNT
	.align		4
        /*006c*/ 	.byte	0x03, 0x1b
        /*006e*/ 	.short	0x00ff


	//----- nvinfo : EIATTR_MERCURY_ISA_VERSION
	.align		4
        /*0070*/ 	.byte	0x03, 0x5f
        /*0072*/ 	.short	0x0101


	//----- nvinfo : EIATTR_VRC_CTA_INIT_COUNT
	.align		4
        /*0074*/ 	.byte	0x02, 0x4a
	.zero		1
	.zero		1


	//----- nvinfo : EIATTR_EXIT_INSTR_OFFSETS
	.align		4
        /*0078*/ 	.byte	0x04, 0x1c
        /*007a*/ 	.short	(.L_143 - .L_142)


	//   ....[0]....
.L_142:
        /*007c*/ 	.word	0x00000070


	//   ....[1]....
        /*0080*/ 	.word	0x00000920


	//----- nvinfo : EIATTR_CBANK_PARAM_SIZE
	.align		4
.L_143:
        /*0084*/ 	.byte	0x03, 0x19
        /*0086*/ 	.short	0x0028


	//----- nvinfo : EIATTR_PARAM_CBANK
	.align		4
        /*0088*/ 	.byte	0x04, 0x0a
        /*008a*/ 	.short	(.L_145 - .L_144)
	.align		4
.L_144:
        /*008c*/ 	.word	index@(.nv.constant0._Z19hiddenLayerGradientPdS_S_S_ii)
        /*0090*/ 	.short	0x0380
        /*0092*/ 	.short	0x0028


	//----- nvinfo : EIATTR_SW_WAR
	.align		4
.L_145:
        /*0094*/ 	.byte	0x04, 0x36
        /*0096*/ 	.short	(.L_147 - .L_146)
.L_146:
        /*0098*/ 	.word	0x00000008
.L_147:


//--------------------- .nv.info._Z19outputLayerGradientPdS_S_i --------------------------
	.section	.nv.info._Z19outputLayerGradientPdS_S_i,"",@"SHT_CUDA_INFO"
	.sectionflags	@""
	.align	4


	//----- nvinfo : EIATTR_CUDA_API_VERSION
	.align		4
        /*0000*/ 	.byte	0x04, 0x37
        /*0002*/ 	.short	(.L_149 - .L_148)
.L_148:
        /*0004*/ 	.word	0x00000082


	//----- nvinfo : EIATTR_KPARAM_INFO
	.align		4
.L_149:
        /*0008*/ 	.byte	0x04, 0x17
        /*000a*/ 	.short	(.L_151 - .L_150)
.L_150:
        /*000c*/ 	.word	0x00000000
        /*0010*/ 	.short	0x0003
        /*0012*/ 	.short	0x0018
        /*0014*/ 	.byte	0x00, 0xf0, 0x11, 0x00


	//----- nvinfo : EIATTR_KPARAM_INFO
	.align		4
.L_151:
        /*0018*/ 	.byte	0x04, 0x17
        /*001a*/ 	.short	(.L_153 - .L_152)
.L_152:
        /*001c*/ 	.word	0x00000000
        /*0020*/ 	.short	0x0002
        /*0022*/ 	.short	0x0010
        /*0024*/ 	.byte	0x00, 0xf5, 0x21, 0x00


	//----- nvinfo : EIATTR_KPARAM_INFO
	.align		4
.L_153:
        /*0028*/ 	.byte	0x04, 0x17
        /*002a*/ 	.short	(.L_155 - .L_154)
.L_154:
        /*002c*/ 	.word	0x00000000
        /*0030*/ 	.short	0x0001
        /*0032*/ 	.short	0x0008
        /*0034*/ 	.byte	0x00, 0xf5, 0x21, 0x00


	//----- nvinfo : EIATTR_KPARAM_INFO
	.align		4
.L_155:
        /*0038*/ 	.byte	0x04, 0x17
        /*003a*/ 	.short	(.L_157 - .L_156)
.L_156:
        /*003c*/ 	.word	0x00000000
        /*0040*/ 	.short	0x0000
        /*0042*/ 	.short	0x0000
        /*0044*/ 	.byte	0x00, 0xf5, 0x21, 0x00


	//----- nvinfo : EIATTR_SPARSE_MMA_MASK
	.align		4
.L_157:
        /*0048*/ 	.byte	0x03, 0x50
        /*004a*/ 	.short	0x0000


	//----- nvinfo : EIATTR_MAXREG_COUNT
	.align		4
        /*004c*/ 	.byte	0x03, 0x1b
        /*004e*/ 	.short	0x00ff


	//----- nvinfo : EIATTR_MERCURY_ISA_VERSION
	.align		4
        /*0050*/ 	.byte	0x03, 0x5f
        /*0052*/ 	.short	0x0101


	//----- nvinfo : EIATTR_VRC_CTA_INIT_COUNT
	.align		4
        /*0054*/ 	.byte	0x02, 0x4a
	.zero		1
	.zero		1


	//----- nvinfo : EIATTR_EXIT_INSTR_OFFSETS
	.align		4
        /*0058*/ 	.byte	0x04, 0x1c
        /*005a*/ 	.short	(.L_159 - .L_158)


	//   ....[0]....
.L_158:
        /*005c*/ 	.word	0x00000070


	//   ....[1]....
        /*0060*/ 	.word	0x00000130


	//----- nvinfo : EIATTR_CBANK_PARAM_SIZE
	.align		4
.L_159:
        /*0064*/ 	.byte	0x03, 0x19
        /*0066*/ 	.short	0x001c


	//----- nvinfo : EIATTR_PARAM_CBANK
	.align		4
        /*0068*/ 	.byte	0x04, 0x0a
        /*006a*/ 	.short	(.L_161 - .L_160)
	.align		4
.L_160:
        /*006c*/ 	.word	index@(.nv.constant0._Z19outputLayerGradientPdS_S_i)
        /*0070*/ 	.short	0x0380
        /*0072*/ 	.short	0x001c


	//----- nvinfo : EIATTR_SW_WAR
	.align		4
.L_161:
        /*0074*/ 	.byte	0x04, 0x36
        /*0076*/ 	.short	(.L_163 - .L_162)
.L_162:
        /*0078*/ 	.word	0x00000008
.L_163:


//--------------------- .nv.info._Z21forwardPassPart2OnGPUPdS_S_S_ii --------------------------
	.section	.nv.info._Z21forwardPassPart2OnGPUPdS_S_S_ii,"",@"SHT_CUDA_INFO"
	.sectionflags	@""
	.align	4


	//----- nvinfo : EIATTR_CUDA_API_VERSION
	.align		4
        /*0000*/ 	.byte	0x04, 0x37
        /*0002*/ 	.short	(.L_165 - .L_164)
.L_164:
        /*0004*/ 	.word	0x00000082


	//----- nvinfo : EIATTR_KPARAM_INFO
	.align		4
.L_165:
        /*0008*/ 	.byte	0x04, 0x17
        /*000a*/ 	.short	(.L_167 - .L_166)
.L_166:
        /*000c*/ 	.word	0x00000000
        /*0010*/ 	.short	0x0005
        /*0012*/ 	.short	0x0024
        /*0014*/ 	.byte	0x00, 0xf0, 0x11, 0x00


	//----- nvinfo : EIATTR_KPARAM_INFO
	.align		4
.L_167:
        /*0018*/ 	.byte	0x04, 0x17
        /*001a*/ 	.short	(.L_169 - .L_168)
.L_168:
        /*001c*/ 	.word	0x00000000
        /*0020*/ 	.short	0x0004
        /*0022*/ 	.short	0x0020
        /*0024*/ 	.byte	0x00, 0xf0, 0x11, 0x00


	//----- nvinfo : EIATTR_KPARAM_INFO
	.align		4
.L_169:
        /*0028*/ 	.byte	0x04, 0x17
        /*002a*/ 	.short	(.L_171 - .L_170)
.L_170:
        /*002c*/ 	.word	0x00000000
        /*0030*/ 	.short	0x0003
        /*0032*/ 	.short	0x0018
        /*0034*/ 	.byte	0x00, 0xf5, 0x21, 0x00


	//----- nvinfo : EIATTR_KPARAM_INFO
	.align		4
.L_171:
        /*0038*/ 	.byte	0x04, 0x17
        /*003a*/ 	.short	(.L_173 - .L_172)
.L_172:
        /*003c*/ 	.word	0x00000000
        /*0040*/ 	.short	0x0002
        /*0042*/ 	.short	0x0010
        /*0044*/ 	.byte	0x00, 0xf5, 0x21, 0x00


	//----- nvinfo : EIATTR_KPARAM_INFO
	.align		4
.L_173:
        /*0048*/ 	.byte	0x04, 0x17
        /*004a*/ 	.short	(.L_175 - .L_174)
.L_174:
        /*004c*/ 	.word	0x00000000
        /*0050*/ 	.short	0x0001
        /*0052*/ 	.short	0x0008
        /*0054*/ 	.byte	0x00, 0xf5, 0x21, 0x00


	//----- nvinfo : EIATTR_KPARAM_INFO
	.align		4
.L_175:
        /*0058*/ 	.byte	0x04, 0x17
        /*005a*/ 	.short	(.L_177 - .L_176)
.L_176:
        /*005c*/ 	.word	0x00000000
        /*0060*/ 	.short	0x0000
        /*0062*/ 	.short	0x0000
        /*0064*/ 	.byte	0x00, 0xf5, 0x21, 0x00


	//----- nvinfo : EIATTR_SPARSE_MMA_MASK
	.align		4
.L_177:
        /*0068*/ 	.byte	0x03, 0x50
        /*006a*/ 	.short	0x0000


	//----- nvinfo : EIATTR_MAXREG_COUNT
	.align		4
        /*006c*/ 	.byte	0x03, 0x1b
        /*006e*/ 	.short	0x00ff


	//----- nvinfo : EIATTR_MERCURY_ISA_VERSION
	.align		4
        /*0070*/ 	.byte	0x03, 0x5f
        /*0072*/ 	.short	0x0101


	//----- nvinfo : EIATTR_VRC_CTA_INIT_COUNT
	.align		4
        /*0074*/ 	.byte	0x02, 0x4a
	.zero		1
	.zero		1


	//----- nvinfo : EIATTR_EXIT_INSTR_OFFSETS
	.align		4
        /*0078*/ 	.byte	0x04, 0x1c
        /*007a*/ 	.short	(.L_179 - .L_178)


	//   ....[0]....
.L_178:
        /*007c*/ 	.word	0x00000070


	//   ....[1]....
        /*0080*/ 	.word	0x00000110


	//   ....[2]....
        /*0084*/ 	.word	0x000006e0


	//   ....[3]....
        /*0088*/ 	.word	0x00000990


	//   ....[4]....
        /*008c*/ 	.word	0x00000b40


	//   ....[5]....
        /*0090*/ 	.word	0x00000c90


	//----- nvinfo : EIATTR_CBANK_PARAM_SIZE
	.align		4
.L_179:
        /*0094*/ 	.byte	0x03, 0x19
        /*0096*/ 	.short	0x0028


	//----- nvinfo : EIATTR_PARAM_CBANK
	.align		4
        /*0098*/ 	.byte	0x04, 0x0a
        /*009a*/ 	.short	(.L_181 - .L_180)
	.align		4
.L_180:
        /*009c*/ 	.word	index@(.nv.constant0._Z21forwardPassPart2OnGPUPdS_S_S_ii)
        /*00a0*/ 	.short	0x0380
        /*00a2*/ 	.short	0x0028


	//----- nvinfo : EIATTR_SW_WAR
	.align		4
.L_181:
        /*00a4*/ 	.byte	0x04, 0x36
        /*00a6*/ 	.short	(.L_183 - .L_182)
.L_182:
        /*00a8*/ 	.word	0x00000008
.L_183:


//--------------------- .nv.info._Z21forwardPassPart1OnGPUPdS_S_S_ii --------------------------
	.section	.nv.info._Z21forwardPassPart1OnGPUPdS_S_S_ii,"",@"SHT_CUDA_INFO"
	.sectionflags	@""
	.align	4


	//----- nvinfo : EIATTR_CUDA_API_VERSION
	.align		4
        /*0000*/ 	.byte	0x04, 0x37
        /*0002*/ 	.short	(.L_185 - .L_184)
.L_184:
        /*0004*/ 	.word	0x00000082


	//----- nvinfo : EIATTR_KPARAM_INFO
	.align		4
.L_185:
        /*0008*/ 	.byte	0x04, 0x17
        /*000a*/ 	.short	(.L_187 - .L_186)
.L_186:
        /*000c*/ 	.word	0x00000000
        /*0010*/ 	.short	0x0005
        /*0012*/ 	.short	0x0024
        /*0014*/ 	.byte	0x00, 0xf0, 0x11, 0x00


	//----- nvinfo : EIATTR_KPARAM_INFO
	.align		4
.L_187:
        /*0018*/ 	.byte	0x04, 0x17
        /*001a*/ 	.short	(.L_189 - .L_188)
.L_188:
        /*001c*/ 	.word	0x00000000
        /*0020*/ 	.short	0x0004
        /*0022*/ 	.short	0x0020
        /*0024*/ 	.byte	0x00, 0xf0, 0x11, 0x00


	//----- nvinfo : EIATTR_KPARAM_INFO
	.align		4
.L_189:
        /*0028*/ 	.byte	0x04, 0x17
        /*002a*/ 	.short	(.L_191 - .L_190)
.L_190:
        /*002c*/ 	.word	0x00000000
        /*0030*/ 	.short	0x0003
        /*0032*/ 	.short	0x0018
        /*0034*/ 	.byte	0x00, 0xf5, 0x21, 0x00


	//----- nvinfo : EIATTR_KPARAM_INFO
	.align		4
.L_191:
        /*0038*/ 	.byte	0x04, 0x17
        /*003a*/ 	.short	(.L_193 - .L_192)
.L_192:
        /*003c*/ 	.word	0x00000000
        /*0040*/ 	.short	0x0002
        /*0042*/ 	.short	0x0010
        /*0044*/ 	.byte	0x00, 0xf5, 0x21, 0x00


	//----- nvinfo : EIATTR_KPARAM_INFO
	.align		4
.L_193:
        /*0048*/ 	.byte	0x04, 0x17
        /*004a*/ 	.short	(.L_195 - .L_194)
.L_194:
        /*004c*/ 	.word	0x00000000
        /*0050*/ 	.short	0x0001
        /*0052*/ 	.short	0x0008
        /*0054*/ 	.byte	0x00, 0xf5, 0x21, 0x00


	//----- nvinfo : EIATTR_KPARAM_INFO
	.align		4
.L_195:
        /*0058*/ 	.byte	0x04, 0x17
        /*005a*/ 	.short	(.L_197 - .L_196)
.L_196:
        /*005c*/ 	.word	0x00000000
        /*0060*/ 	.short	0x0000
        /*0062*/ 	.short	0x0000
        /*0064*/ 	.byte	0x00, 0xf5, 0x21, 0x00


	//----- nvinfo : EIATTR_SPARSE_MMA_MASK
	.align		4
.L_197:
        /*0068*/ 	.byte	0x03, 0x50
        /*006a*/ 	.short	0x0000


	//----- nvinfo : EIATTR_MAXREG_COUNT
	.align		4
        /*006c*/ 	.byte	0x03, 0x1b
        /*006e*/ 	.short	0x00ff


	//----- nvinfo : EIATTR_MERCURY_ISA_VERSION
	.align		4
        /*0070*/ 	.byte	0x03, 0x5f
        /*0072*/ 	.short	0x0101


	//----- nvinfo : EIATTR_VRC_CTA_INIT_COUNT
	.align		4
        /*0074*/ 	.byte	0x02, 0x4a
	.zero		1
	.zero		1


	//----- nvinfo : EIATTR_EXIT_INSTR_OFFSETS
	.align		4
        /*0078*/ 	.byte	0x04, 0x1c
        /*007a*/ 	.short	(.L_199 - .L_198)


	//   ....[0]....
.L_198:
        /*007c*/ 	.word	0x00000070


	//   ....[1]....
        /*0080*/ 	.word	0x00000110


	//   ....[2]....
        /*0084*/ 	.word	0x000006e0


	//   ....[3]....
        /*0088*/ 	.word	0x00000990


	//   ....[4]....
        /*008c*/ 	.word	0x00000b40


	//   ....[5]....
        /*0090*/ 	.word	0x00000c90


	//----- nvinfo : EIATTR_CBANK_PARAM_SIZE
	.align		4
.L_199:
        /*0094*/ 	.byte	0x03, 0x19
        /*0096*/ 	.short	0x0028


	//----- nvinfo : EIATTR_PARAM_CBANK
	.align		4
        /*0098*/ 	.byte	0x04, 0x0a
        /*009a*/ 	.short	(.L_201 - .L_200)
	.align		4
.L_200:
        /*009c*/ 	.word	index@(.nv.constant0._Z21forwardPassPart1OnGPUPdS_S_S_ii)
        /*00a0*/ 	.short	0x0380
        /*00a2*/ 	.short	0x0028


	//----- nvinfo : EIATTR_SW_WAR
	.align		4
.L_201:
        /*00a4*/ 	.byte	0x04, 0x36
        /*00a6*/ 	.short	(.L_203 - .L_202)
.L_202:
        /*00a8*/ 	.word	0x00000008
.L_203:


//--------------------- .nv.info._Z15normalizeKernelPdS_i --------------------------
	.section	.nv.info._Z15normalizeKernelPdS_i,"",@"SHT_CUDA_INFO"
	.sectionflags	@""
	.align	4


	//----- nvinfo : EIATTR_CUDA_API_VERSION
	.align		4
        /*0000*/ 	.byte	0x04, 0x37
        /*0002*/ 	.short	(.L_205 - .L_204)
.L_204:
        /*0004*/ 	.word	0x00000082


	//----- nvinfo : EIATTR_KPARAM_INFO
	.align		4
.L_205:
        /*0008*/ 	.byte	0x04, 0x17
        /*000a*/ 	.short	(.L_207 - .L_206)
.L_206:
        /*000c*/ 	.word	0x00000000
        /*0010*/ 	.short	0x0002
        /*0012*/ 	.short	0x0010
        /*0014*/ 	.byte	0x00, 0xf0, 0x11, 0x00


	//----- nvinfo : EIATTR_KPARAM_INFO
	.align		4
.L_207:
        /*0018*/ 	.byte	0x04, 0x17
        /*001a*/ 	.short	(.L_209 - .L_208)
.L_208:
        /*001c*/ 	.word	0x00000000
        /*0020*/ 	.short	0x0001
        /*0022*/ 	.short	0x0008
        /*0024*/ 	.byte	0x00, 0xf5, 0x21, 0x00


	//----- nvinfo : EIATTR_KPARAM_INFO
	.align		4
.L_209:
        /*0028*/ 	.byte	0x04, 0x17
        /*002a*/ 	.short	(.L_211 - .L_210)
.L_210:
        /*002c*/ 	.word	0x00000000
        /*0030*/ 	.short	0x0000
        /*0032*/ 	.short	0x0000
        /*0034*/ 	.byte	0x00, 0xf5, 0x21, 0x00


	//----- nvinfo : EIATTR_SPARSE_MMA_MASK
	.align		4
.L_211:
        /*0038*/ 	.byte	0x03, 0x50
        /*003a*/ 	.short	0x0000


	//----- nvinfo : EIATTR_MAXREG_COUNT
	.align		4
        /*003c*/ 	.byte	0x03, 0x1b
        /*003e*/ 	.short	0x00ff


	//----- nvinfo : EIATTR_MERCURY_ISA_VERSION
	.align		4
        /*0040*/ 	.byte	0x03, 0x5f
        /*0042*/ 	.short	0x0101


	//----- nvinfo : EIATTR_VRC_CTA_INIT_COUNT
	.align		4
        /*0044*/ 	.byte	0x02, 0x4a
	.zero		1
	.zero		1


	//----- nvinfo : EIATTR_EXIT_INSTR_OFFSETS
	.align		4
        /*0048*/ 	.byte	0x04, 0x1c
        /*004a*/ 	.short	(.L_213 - .L_212)


	//   ....[0]....
.L_212:
        /*004c*/ 	.word	0x00000070


	//   ....[1]....
        /*0050*/ 	.word	0x00000230


	//----- nvinfo : EIATTR_CRS_STACK_SIZE
	.align		4
.L_213:
        /*0054*/ 	.byte	0x04, 0x1e
        /*0056*/ 	.short	(.L_215 - .L_214)
.L_214:
        /*0058*/ 	.word	0x00000000


	//----- nvinfo : EIATTR_CBANK_PARAM_SIZE
	.align		4
.L_215:
        /*005c*/ 	.byte	0x03, 0x19
        /*005e*/ 	.short	0x0014


	//----- nvinfo : EIATTR_PARAM_CBANK
	.align		4
        /*0060*/ 	.byte	0x04, 0x0a
        /*0062*/ 	.short	(.L_217 - .L_216)
	.align		4
.L_216:
        /*0064*/ 	.word	index@(.nv.constant0._Z15normalizeKernelPdS_i)
        /*0068*/ 	.short	0x0380
        /*006a*/ 	.short	0x0014


	//----- nvinfo : EIATTR_SW_WAR
	.align		4
.L_217:
        /*006c*/ 	.byte	0x04, 0x36
        /*006e*/ 	.short	(.L_219 - .L_218)
.L_218:
        /*0070*/ 	.word	0x00000008
.L_219:


//--------------------- .nv.info._Z9expKernelPdS_i --------------------------
	.section	.nv.info._Z9expKernelPdS_i,"",@"SHT_CUDA_INFO"
	.sectionflags	@""
	.align	4


	//----- nvinfo : EIATTR_CUDA_API_VERSION
	.align		4
        /*0000*/ 	.byte	0x04, 0x37
        /*0002*/ 	.short	(.L_221 - .L_220)
.L_220:
        /*0004*/ 	.word	0x00000082


	//----- nvinfo : EIATTR_KPARAM_INFO
	.align		4
.L_221:
        /*0008*/ 	.byte	0x04, 0x17
        /*000a*/ 	.short	(.L_223 - .L_222)
.L_222:
        /*000c*/ 	.word	0x00000000
        /*0010*/ 	.short	0x0002
        /*0012*/ 	.short	0x0010
        /*0014*/ 	.byte	0x00, 0xf0, 0x11, 0x00


	//----- nvinfo : EIATTR_KPARAM_INFO
	.align		4
.L_223:
        /*0018*/ 	.byte	0x04, 0x17
        /*001a*/ 	.short	(.L_225 - .L_224)
.L_224:
        /*001c*/ 	.word	0x00000000
        /*0020*/ 	.short	0x0001
        /*0022*/ 	.short	0x0008
        /*0024*/ 	.byte	0x00, 0xf5, 0x21, 0x00


	//----- nvinfo : EIATTR_KPARAM_INFO
	.align		4
.L_225:
        /*0028*/ 	.byte	0x04, 0x17
        /*002a*/ 	.short	(.L_227 - .L_226)
.L_226:
        /*002c*/ 	.word	0x00000000
        /*0030*/ 	.short	0x0000
        /*0032*/ 	.short	0x0000
        /*0034*/ 	.byte	0x00, 0xf5, 0x21, 0x00


	//----- nvinfo : EIATTR_SPARSE_MMA_MASK
	.align		4
.L_227:
        /*0038*/ 	.byte	0x03, 0x50
        /*003a*/ 	.short	0x0000


	//----- nvinfo : EIATTR_MAXREG_COUNT
	.align		4
        /*003c*/ 	.byte	0x03, 0x1b
        /*003e*/ 	.short	0x00ff


	//----- nvinfo : EIATTR_MERCURY_ISA_VERSION
	.align		4
        /*0040*/ 	.byte	0x03, 0x5f
        /*0042*/ 	.short	0x0101


	//----- nvinfo : EIATTR_VRC_CTA_INIT_COUNT
	.align		4
        /*0044*/ 	.byte	0x02, 0x4a
	.zero		1
	.zero		1


	//----- nvinfo : EIATTR_EXIT_INSTR_OFFSETS
	.align		4
        /*0048*/ 	.byte	0x04, 0x1c
        /*004a*/ 	.short	(.L_229 - .L_228)


	//   ....[0]....
.L_228:
        /*004c*/ 	.word	0x00000070


	//   ....[1]....
        /*0050*/ 	.word	0x000004a0


	//----- nvinfo : EIATTR_CRS_STACK_SIZE
	.align		4
.L_229:
        /*0054*/ 	.byte	0x04, 0x1e
        /*0056*/ 	.short	(.L_231 - .L_230)
.L_230:
        /*0058*/ 	.word	0x00000000


	//----- nvinfo : EIATTR_CBANK_PARAM_SIZE
	.align		4
.L_231:
        /*005c*/ 	.byte	0x03, 0x19
        /*005e*/ 	.short	0x0014


	//----- nvinfo : EIATTR_PARAM_CBANK
	.align		4
        /*0060*/ 	.byte	0x04, 0x0a
        /*0062*/ 	.short	(.L_233 - .L_232)
	.align		4
.L_232:
        /*0064*/ 	.word	index@(.nv.constant0._Z9expKernelPdS_i)
        /*0068*/ 	.short	0x0380
        /*006a*/ 	.short	0x0014


	//----- nvinfo : EIATTR_SW_WAR
	.align		4
.L_233:
        /*006c*/ 	.byte	0x04, 0x36
        /*006e*/ 	.short	(.L_235 - .L_234)
.L_234:
        /*0070*/ 	.word	0x00000008
.L_235:


//--------------------- .nv.info._Z9reluOnGPUPdi  --------------------------
	.section	.nv.info._Z9reluOnGPUPdi,"",@"SHT_CUDA_INFO"
	.sectionflags	@""
	.align	4


	//----- nvinfo : EIATTR_CUDA_API_VERSION
	.align		4
        /*0000*/ 	.byte	0x04, 0x37
        /*0002*/ 	.short	(.L_237 - .L_236)
.L_236:
        /*0004*/ 	.word	0x00000082


	//----- nvinfo : EIATTR_KPARAM_INFO
	.align		4
.L_237:
        /*0008*/ 	.byte	0x04, 0x17
        /*000a*/ 	.short	(.L_239 - .L_238)
.L_238:
        /*000c*/ 	.word	0x00000000
        /*0010*/ 	.short	0x0001
        /*0012*/ 	.short	0x0008
        /*0014*/ 	.byte	0x00, 0xf0, 0x11, 0x00


	//----- nvinfo : EIATTR_KPARAM_INFO
	.align		4
.L_239:
        /*0018*/ 	.byte	0x04, 0x17
        /*001a*/ 	.short	(.L_241 - .L_240)
.L_240:
        /*001c*/ 	.word	0x00000000
        /*0020*/ 	.short	0x0000
        /*0022*/ 	.short	0x0000
        /*0024*/ 	.byte	0x00, 0xf5, 0x21, 0x00


	//----- nvinfo : EIATTR_SPARSE_MMA_MASK
	.align		4
.L_241:
        /*0028*/ 	.byte	0x03, 0x50
        /*002a*/ 	.short	0x0000


	//----- nvinfo : EIATTR_MAXREG_COUNT
	.align		4
        /*002c*/ 	.byte	0x03, 0x1b
        /*002e*/ 	.short	0x00ff


	//----- nvinfo : EIATTR_MERCURY_ISA_VERSION
	.align		4
        /*0030*/ 	.byte	0x03, 0x5f
        /*0032*/ 	.short	0x0101


	//----- nvinfo : EIATTR_VRC_CTA_INIT_COUNT
	.align		4
        /*0034*/ 	.byte	0x02, 0x4a
	.zero		1
	.zero		1


	//----- nvinfo : EIATTR_EXIT_INSTR_OFFSETS
	.align		4
        /*0038*/ 	.byte	0x04, 0x1c
        /*003a*/ 	.short	(.L_243 - .L_242)


	//   ....[0]....
.L_242:
        /*003c*/ 	.word	0x00000070


	//   ....[1]....
        /*0040*/ 	.word	0x00000140


	//----- nvinfo : EIATTR_CBANK_PARAM_SIZE
	.align		4
.L_243:
        /*0044*/ 	.byte	0x03, 0x19
        /*0046*/ 	.short	0x000c


	//----- nvinfo : EIATTR_PARAM_CBANK
	.align		4
        /*0048*/ 	.byte	0x04, 0x0a
        /*004a*/ 	.short	(.L_245 - .L_244)
	.align		4
.L_244:
        /*004c*/ 	.word	index@(.nv.constant0._Z9reluOnGPUPdi)
        /*0050*/ 	.short	0x0380
        /*0052*/ 	.short	0x000c


	//----- nvinfo : EIATTR_SW_WAR
	.align		4
.L_245:
        /*0054*/ 	.byte	0x04, 0x36
        /*0056*/ 	.short	(.L_247 - .L_246)
.L_246:
        /*0058*/ 	.word	0x00000008
.L_247:


//--------------------- .nv.callgraph             --------------------------
	.section	.nv.callgraph,"",@"SHT_CUDA_CALLGRAPH"
	.align	4
	.sectionentsize	8
	.align		4
        /*0000*/ 	.word	0x00000000
	.align		4
        /*0004*/ 	.word	0xffffffff
	.align		4
        /*0008*/ 	.word	0x00000000
	.align		4
        /*000c*/ 	.word	0xfffffffe
	.align		4
        /*0010*/ 	.word	0x00000000
	.align		4
        /*0014*/ 	.word	0xfffffffd
	.align		4
        /*0018*/ 	.word	0x00000000
	.align		4
        /*001c*/ 	.word	0xfffffffc


//--------------------- .text._Z17updateBiasesPart2PdS_i --------------------------
	.section	.text._Z17updateBiasesPart2PdS_i,"ax",@progbits
	.align	128
        .global         _Z17updateBiasesPart2PdS_i
        .type           _Z17updateBiasesPart2PdS_i,@function
        .size           _Z17updateBiasesPart2PdS_i,(.L_x_37 - _Z17updateBiasesPart2PdS_i)
        .other          _Z17updateBiasesPart2PdS_i,@"STO_CUDA_ENTRY STV_DEFAULT"
_Z17updateBiasesPart2PdS_i:
.text._Z17updateBiasesPart2PdS_i:
[----:B------:R-:W-:Y:S01]  /*0000*/  LDC R1, c[0x0][0x37c] ;  /* 0x0000df00ff017b82 */ /* 0x000fe20000000800 */
[----:B------:R-:W0:Y:S07]  /*0010*/  S2R R7, SR_TID.X ;  /* 0x0000000000077919 */ /* 0x000e2e0000002100 */
[----:B------:R-:W0:Y:S01]  /*0020*/  S2UR UR4, SR_CTAID.X ;  /* 0x00000000000479c3 */ /* 0x000e220000002500 */
[----:B------:R-:W1:Y:S07]  /*0030*/  LDCU UR5, c[0x0][0x390] ;  /* 0x00007200ff0577ac */ /* 0x000e6e0008000800 */
[----:B------:R-:W0:Y:S02]  /*0040*/  LDC R0, c[0x0][0x360] ;  /* 0x0000d800ff007b82 */ /* 0x000e240000000800 */
[----:B0-----:R-:W-:-:S05]  /*0050*/  IMAD R7, R0, UR4, R7 ;  /* 0x0000000400077c24 */ /* 0x001fca000f8e0207 */
[----:B-1----:R-:W-:-:S13]  /*0060*/  ISETP.GE.AND P0, PT, R7, UR5, PT ;  /* 0x0000000507007c0c */ /* 0x002fda000bf06270 */
[----:B------:R-:W-:Y:S05]  /*0070*/  @P0 EXIT ;  /* 0x000000000000094d */ /* 0x000fea0003800000 */
[----:B------:R-:W0:Y:S01]  /*0080*/  LDC.64 R2, c[0x0][0x388] ;  /* 0x0000e200ff027b82 */ /* 0x000e220000000a00 */
[----:B------:R-:W1:Y:S07]  /*0090*/  LDCU.64 UR4, c[0x0][0x358] ;  /* 0x00006b00ff0477ac */ /* 0x000e6e0008000a00 */
[----:B------:R-:W2:Y:S01]  /*00a0*/  LDC.64 R4, c[0x0][0x380] ;  /* 0x0000e000ff047b82 */ /* 0x000ea20000000a00 */
[----:B0-----:R-:W-:-:S06]  /*00b0*/  IMAD.WIDE R2, R7, 0x8, R2 ;  /* 0x0000000807027825 */ /* 0x001fcc00078e0202 */
[----:B-1----:R-:W3:Y:S01]  /*00c0*/  LDG.E.64 R2, desc[UR4][R2.64] ;  /* 0x0000000402027981 */ /* 0x002ee2000c1e1b00 */
[----:B--2---:R-:W-:-:S05]  /*00d0*/  IMAD.WIDE R4, R7, 0x8, R4 ;  /* 0x0000000807047825 */ /* 0x004fca00078e0204 */
[----:B------:R-:W3:Y:S01]  /*00e0*/  LDG.E.64 R6, desc[UR4][R4.64] ;  /* 0x0000000404067981 */ /* 0x000ee2000c1e1b00 */
[----:B------:R-:W-:Y:S01]  /*00f0*/  UMOV UR6, 0x47ae147b ;  /* 0x47ae147b00067882 */ /* 0x000fe20000000000 */
[----:B------:R-:W-:Y:S02]  /*0100*/  UMOV UR7, 0x3f847ae1 ;  /* 0x3f847ae100077882 */ /* 0x000fe40000000000 */
[----:B---3--:R-:W-:-:S07]  /*0110*/  DFMA R6, R2, -UR6, R6 ;  /* 0x8000000602067c2b */ /* 0x008fce0008000006 */
[----:B------:R-:W-:Y:S01]  /*0120*/  STG.E.64 desc[UR4][R4.64], R6 ;  /* 0x0000000604007986 */ /* 0x000fe2000c101b04 */
[----:B------:R-:W-:Y:S05]  /*0130*/  EXIT ;  /* 0x000000000000794d */ /* 0x000fea0003800000 */
.L_x_0:
[----:B------:R-:W-:-:S00]  /*0140*/  BRA `(.L_x_0) ;  /* 0xfffffffc00fc7947 */ /* 0x000fc0000383ffff */
[----:B------:R-:W-:-:S00]  /*0150*/  NOP ;  /* 0x0000000000007918 */ /* 0x000fc00000000000 */
        /* <DEDUP_REMOVED lines=10> */
.L_x_37:


//--------------------- .text._Z17updateBiasesPart1PdS_i --------------------------
	.section	.text._Z17updateBiasesPart1PdS_i,"ax",@progbits
	.align	128
        .global         _Z17updateBiasesPart1PdS_i
        .type           _Z17updateBiasesPart1PdS_i,@function
        .size           _Z17updateBiasesPart1PdS_i,(.L_x_38 - _Z17updateBiasesPart1PdS_i)
        .other          _Z17updateBiasesPart1PdS_i,@"STO_CUDA_ENTRY STV_DEFAULT"
_Z17updateBiasesPart1PdS_i:
.text._Z17updateBiasesPart1PdS_i:
        /* <DEDUP_REMOVED lines=20> */
.L_x_1:
        /* <DEDUP_REMOVED lines=12> */
.L_x_38:


//--------------------- .text._Z18updateWeightsPart2PdS_S_i --------------------------
	.section	.text._Z18updateWeightsPart2PdS_S_i,"ax",@progbits
	.align	128
        .global         _Z18updateWeightsPart2PdS_S_i
        .type           _Z18updateWeightsPart2PdS_S_i,@function
        .size           _Z18updateWeightsPart2PdS_S_i,(.L_x_39 - _Z18updateWeightsPart2PdS_S_i)
        .other          _Z18updateWeightsPart2PdS_S_i,@"STO_CUDA_ENTRY STV_DEFAULT"
_Z18updateWeightsPart2PdS_S_i:
.text._Z18updateWeightsPart2PdS_S_i:
        /* <DEDUP_REMOVED lines=8> */
[----:B------:R-:W0:Y:S01]  /*0080*/  LDCU.64 UR6, c[0x0][0x390] ;  /* 0x00007200ff0677ac */ /* 0x000e220008000a00 */
[----:B------:R-:W1:Y:S01]  /*0090*/  LDC.64 R2, c[0x0][0x388] ;  /* 0x0000e200ff027b82 */ /* 0x000e620000000a00 */
[----:B------:R-:W-:Y:S01]  /*00a0*/  IMAD R0, R5, 0x310, RZ ;  /* 0x0000031005007824 */ /* 0x000fe200078e02ff */
[----:B------:R-:W2:Y:S01]  /*00b0*/  LDCU.64 UR8, c[0x0][0x380] ;  /* 0x00007000ff0877ac */ /* 0x000ea20008000a00 */
[----:B------:R-:W3:Y:S01]  /*00c0*/  LDCU.64 UR10, c[0x0][0x358] ;  /* 0x00006b00ff0a77ac */ /* 0x000ee20008000a00 */
[----:B0-----:R-:W-:-:S04]  /*00d0*/  UIADD3 UR4, UP0, UPT, UR6, 0x20, URZ ;  /* 0x0000002006047890 */ /* 0x001fc8000ff1e0ff */
[----:B------:R-:W-:Y:S02]  /*00e0*/  UIADD3.X UR7, UPT, UPT, URZ, UR7, URZ, UP0, !UPT ;  /* 0x00000007ff077290 */ /* 0x000fe400087fe4ff */
[----:B--2---:R-:W-:Y:S01]  /*00f0*/  UIADD3 UR5, UP1, UPT, UR8, 0x20, URZ ;  /* 0x0000002008057890 */ /* 0x004fe2000ff3e0ff */
[----:B-1----:R-:W-:Y:S01]  /*0100*/  IMAD.WIDE R2, R5, 0x8, R2 ;  /* 0x0000000805027825 */ /* 0x002fe200078e0202 */
[----:B------:R-:W-:Y:S01]  /*0110*/  MOV R4, UR4 ;  /* 0x0000000400047c02 */ /* 0x000fe20008000f00 */
[----:B------:R-:W-:Y:S01]  /*0120*/  UMOV UR4, URZ ;  /* 0x000000ff00047c82 */ /* 0x000fe20008000000 */
[----:B------:R-:W-:Y:S01]  /*0130*/  MOV R5, UR7 ;  /* 0x0000000700057c02 */ /* 0x000fe20008000f00 */
[----:B---3--:R-:W-:-:S12]  /*0140*/  UIADD3.X UR6, UPT, UPT, URZ, UR9, URZ, UP1, !UPT ;  /* 0x00000009ff067290 */ /* 0x008fd80008ffe4ff */
.L_x_2:
[----:B---3--:R-:W-:Y:S01]  /*0150*/  MOV R6, UR5 ;  /* 0x0000000500067c02 */ /* 0x008fe20008000f00 */
[----:B------:R-:W-:Y:S01]  /*0160*/  IMAD.U32 R7, RZ, RZ, UR6 ;  /* 0x00000006ff077e24 */ /* 0x000fe2000f8e00ff */
[----:B------:R-:W2:Y:S03]  /*0170*/  LDG.E.64 R8, desc[UR10][R2.64] ;  /* 0x0000000a02087981 */ /* 0x000ea6000c1e1b00 */
[----:B------:R-:W-:Y:S01]  /*0180*/  IMAD.WIDE R6, R0, 0x8, R6 ;  /* 0x0000000800067825 */ /* 0x000fe200078e0206 */
[----:B------:R-:W3:Y:S04]  /*0190*/  LDG.E.64 R10, desc[UR10][R4.64+-0x20] ;  /* 0xffffe00a040a7981 */ /* 0x000ee8000c1e1b00 */
[----:B------:R-:W3:Y:S01]  /*01a0*/  LDG.E.64 R12, desc[UR10][R6.64+-0x20] ;  /* 0xffffe00a060c7981 */ /* 0x000ee2000c1e1b00 */
[----:B------:R-:W-:Y:S01]  /*01b0*/  UMOV UR8, 0x47ae147b ;  /* 0x47ae147b00087882 */ /* 0x000fe20000000000 */
[----:B------:R-:W-:-:S02]  /*01c0*/  UMOV UR9, 0x3f847ae1 ;  /* 0x3f847ae100097882 */ /* 0x000fc40000000000 */
[----:B------:R-:W4:Y:S04]  /*01d0*/  LDG.E.64 R14, desc[UR10][R6.64+-0x18] ;  /* 0xffffe80a060e7981 */ /* 0x000f28000c1e1b00 */
[----:B------:R-:W5:Y:S01]  /*01e0*/  LDG.E.64 R16, desc[UR10][R6.64+-0x10] ;  /* 0xfffff00a06107981 */ /* 0x000f62000c1e1b00 */
[----:B--2---:R-:W-:-:S08]  /*01f0*/  DMUL R8, R8, UR8 ;  /* 0x0000000808087c28 */ /* 0x004fd00008000000 */
[----:B---3--:R-:W-:-:S07]  /*0200*/  DFMA R8, -R8, R10, R12 ;  /* 0x0000000a0808722b */ /* 0x008fce000000010c */
[----:B------:R0:W-:Y:S04]  /*0210*/  STG.E.64 desc[UR10][R6.64+-0x20], R8 ;  /* 0xffffe00806007986 */ /* 0x0001e8000c101b0a */
[----:B------:R-:W2:Y:S04]  /*0220*/  LDG.E.64 R10, desc[UR10][R2.64] ;  /* 0x0000000a020a7981 */ /* 0x000ea8000c1e1b00 */
[----:B------:R-:W4:Y:S01]  /*0230*/  LDG.E.64 R12, desc[UR10][R4.64+-0x18] ;  /* 0xffffe80a040c7981 */ /* 0x000f22000c1e1b00 */
[----:B--2---:R-:W-:-:S08]  /*0240*/  DMUL R10, R10, UR8 ;  /* 0x000000080a0a7c28 */ /* 0x004fd00008000000 */
[----:B----4-:R-:W-:-:S07]  /*0250*/  DFMA R10, -R10, R12, R14 ;  /* 0x0000000c0a0a722b */ /* 0x010fce000000010e */
[----:B------:R1:W-:Y:S04]  /*0260*/  STG.E.64 desc[UR10][R6.64+-0x18], R10 ;  /* 0xffffe80a06007986 */ /* 0x0003e8000c101b0a */
[----:B------:R-:W2:Y:S04]  /*0270*/  LDG.E.64 R12, desc[UR10][R2.64] ;  /* 0x0000000a020c7981 */ /* 0x000ea8000c1e1b00 */
[----:B------:R-:W5:Y:S01]  /*0280*/  LDG.E.64 R14, desc[UR10][R4.64+-0x10] ;  /* 0xfffff00a040e7981 */ /* 0x000f62000c1e1b00 */
[----:B--2---:R-:W-:-:S08]  /*0290*/  DMUL R12, R12, UR8 ;  /* 0x000000080c0c7c28 */ /* 0x004fd00008000000 */
[----:B-----5:R-:W-:Y:S01]  /*02a0*/  DFMA R12, -R12, R14, R16 ;  /* 0x0000000e0c0c722b */ /* 0x020fe20000000110 */
[----:B------:R-:W2:Y:S06]  /*02b0*/  LDG.E.64 R16, desc[UR10][R6.64+-0x8] ;  /* 0xfffff80a06107981 */ /* 0x000eac000c1e1b00 */
[----:B------:R3:W-:Y:S04]  /*02c0*/  STG.E.64 desc[UR10][R6.64+-0x10], R12 ;  /* 0xfffff00c06007986 */ /* 0x0007e8000c101b0a */
[----:B0-----:R-:W4:Y:S04]  /*02d0*/  LDG.E.64 R8, desc[UR10][R2.64] ;  /* 0x0000000a02087981 */ /* 0x001f28000c1e1b00 */
[----:B------:R-:W2:Y:S01]  /*02e0*/  LDG.E.64 R14, desc[UR10][R4.64+-0x8] ;  /* 0xfffff80a040e7981 */ /* 0x000ea2000c1e1b00 */
[----:B----4-:R-:W-:-:S08]  /*02f0*/  DMUL R8, R8, UR8 ;  /* 0x0000000808087c28 */ /* 0x010fd00008000000 */
[----:B--2---:R-:W-:Y:S01]  /*0300*/  DFMA R8, -R8, R14, R16 ;  /* 0x0000000e0808722b */ /* 0x004fe20000000110 */
[----:B------:R-:W2:Y:S06]  /*0310*/  LDG.E.64 R16, desc[UR10][R6.64] ;  /* 0x0000000a06107981 */ /* 0x000eac000c1e1b00 */
[----:B------:R0:W-:Y:S04]  /*0320*/  STG.E.64 desc[UR10][R6.64+-0x8], R8 ;  /* 0xfffff80806007986 */ /* 0x0001e8000c101b0a */
[----:B-1----:R-:W4:Y:S04]  /*0330*/  LDG.E.64 R10, desc[UR10][R2.64] ;  /* 0x0000000a020a7981 */ /* 0x002f28000c1e1b00 */
[----:B------:R-:W2:Y:S01]  /*0340*/  LDG.E.64 R14, desc[UR10][R4.64] ;  /* 0x0000000a040e7981 */ /* 0x000ea2000c1e1b00 */
[----:B----4-:R-:W-:-:S08]  /*0350*/  DMUL R10, R10, UR8 ;  /* 0x000000080a0a7c28 */ /* 0x010fd00008000000 */
[----:B--2---:R-:W-:Y:S01]  /*0360*/  DFMA R10, -R10, R14, R16 ;  /* 0x0000000e0a0a722b */ /* 0x004fe20000000110 */
[----:B------:R-:W2:Y:S06]  /*0370*/  LDG.E.64 R16, desc[UR10][R6.64+0x8] ;  /* 0x0000080a06107981 */ /* 0x000eac000c1e1b00 */
[----:B------:R1:W-:Y:S04]  /*0380*/  STG.E.64 desc[UR10][R6.64], R10 ;  /* 0x0000000a06007986 */ /* 0x0003e8000c101b0a */
[----:B---3--:R-:W3:Y:S04]  /*0390*/  LDG.E.64 R12, desc[UR10][R2.64] ;  /* 0x0000000a020c7981 */ /* 0x008ee8000c1e1b00 */
[----:B------:R-:W2:Y:S01]  /*03a0*/  LDG.E.64 R14, desc[UR10][R4.64+0x8] ;  /* 0x0000080a040e7981 */ /* 0x000ea2000c1e1b00 */
[----:B---3--:R-:W-:-:S08]  /*03b0*/  DMUL R12, R12, UR8 ;  /* 0x000000080c0c7c28 */ /* 0x008fd00008000000 */
[----:B--2---:R-:W-:Y:S01]  /*03c0*/  DFMA R12, -R12, R14, R16 ;  /* 0x0000000e0c0c722b */ /* 0x004fe20000000110 */
        /* <DEDUP_REMOVED lines=9> */
[----:B------:R0:W2:Y:S01]  /*0460*/  LDG.E.64 R14, desc[UR10][R4.64+0x18] ;  /* 0x0000180a040e7981 */ /* 0x0000a2000c1e1b00 */
[----:B------:R-:W-:-:S04]  /*0470*/  UIADD3 UR4, UPT, UPT, UR4, 0x8, URZ ;  /* 0x0000000804047890 */ /* 0x000fc8000fffe0ff */
[----:B------:R-:W-:Y:S01]  /*0480*/  UISETP.NE.AND UP0, UPT, UR4, 0x310, UPT ;  /* 0x000003100400788c */ /* 0x000fe2000bf05270 */
[----:B------:R-:W-:Y:S01]  /*0490*/  VIADD R0, R0, 0x8 ;  /* 0x0000000800007836 */ /* 0x000fe20000000000 */
[----:B0-----:R-:W-:-:S04]  /*04a0*/  IADD3 R4, P0, PT, R4, 0x40, RZ ;  /* 0x0000004004047810 */ /* 0x001fc80007f1e0ff */
[----:B------:R-:W-:Y:S01]  /*04b0*/  IADD3.X R5, PT, PT, RZ, R5, RZ, P0, !PT ;  /* 0x00000005ff057210 */ /* 0x000fe200007fe4ff */
[----:B----4-:R-:W-:-:S08]  /*04c0*/  DMUL R10, R10, UR8 ;  /* 0x000000080a0a7c28 */ /* 0x010fd00008000000 */
[----:B--2---:R-:W-:-:S07]  /*04d0*/  DFMA R10, -R10, R14, R16 ;  /* 0x0000000e0a0a722b */ /* 0x004fce0000000110 */
[----:B------:R3:W-:Y:S01]  /*04e0*/  STG.E.64 desc[UR10][R6.64+0x18], R10 ;  /* 0x0000180a06007986 */ /* 0x0007e2000c101b0a */
[----:B------:R-:W-:Y:S05]  /*04f0*/  BRA.U UP0, `(.L_x_2) ;  /* 0xfffffffd00147547 */ /* 0x000fea000b83ffff */
[----:B------:R-:W-:Y:S05]  /*0500*/  EXIT ;  /* 0x000000000000794d */ /* 0x000fea0003800000 */
.L_x_3:
        /* <DEDUP_REMOVED lines=15> */
.L_x_39:


//--------------------- .text._Z18updateWeightsPart1PdS_S_i --------------------------
	.section	.text._Z18updateWeightsPart1PdS_S_i,"ax",@progbits
	.align	128
        .global         _Z18updateWeightsPart1PdS_S_i
        .type           _Z18updateWeightsPart1PdS_S_i,@function
        .size           _Z18updateWeightsPart1PdS_S_i,(.L_x_40 - _Z18updateWeightsPart1PdS_S_i)
        .other          _Z18updateWeightsPart1PdS_S_i,@"STO_CUDA_ENTRY STV_DEFAULT"
_Z18updateWeightsPart1PdS_S_i:
.text._Z18updateWeightsPart1PdS_S_i:
        /* <DEDUP_REMOVED lines=10> */
[----:B------:R-:W-:Y:S01]  /*00a0*/  SHF.L.U32 R0, R5, 0x7, RZ ;  /* 0x0000000705007819 */ /* 0x000fe200000006ff */
        /* <DEDUP_REMOVED lines=8> */
[----:B------:R-:W-:Y:S01]  /*0130*/  UIADD3.X UR6, UPT, UPT, URZ, UR9, URZ, UP1, !UPT ;  /* 0x00000009ff067290 */ /* 0x000fe20008ffe4ff */
[----:B---3--:R-:W-:-:S11]  /*0140*/  IMAD.U32 R5, RZ, RZ, UR7 ;  /* 0x00000007ff057e24 */ /* 0x008fd6000f8e00ff */
.L_x_4:
        /* <DEDUP_REMOVED lines=60> */
.L_x_5:
        /* <DEDUP_REMOVED lines=15> */
.L_x_40:


//--------------------- .text._Z19hiddenLayerGradientPdS_S_S_ii --------------------------
	.section	.text._Z19hiddenLayerGradientPdS_S_S_ii,"ax",@progbits
	.align	128
        .global         _Z19hiddenLayerGradientPdS_S_S_ii
        .type           _Z19hiddenLayerGradientPdS_S_S_ii,@function
        .size           _Z19hiddenLayerGradientPdS_S_S_ii,(.L_x_41 - _Z19hiddenLayerGradientPdS_S_S_ii)
        .other          _Z19hiddenLayerGradientPdS_S_S_ii,@"STO_CUDA_ENTRY STV_DEFAULT"
_Z19hiddenLayerGradientPdS_S_S_ii:
.text._Z19hiddenLayerGradientPdS_S_S_ii:
[----:B------:R-:W-:Y:S01]  /*0000*/  LDC R1, c[0x0][0x37c] ;  /* 0x0000df00ff017b82 */ /* 0x000fe20000000800 */
[----:B------:R-:W0:Y:S07]  /*0010*/  S2R R7, SR_TID.X ;  /* 0x0000000000077919 */ /* 0x000e2e0000002100 */
[----:B------:R-:W0:Y:S08]  /*0020*/  S2UR UR4, SR_CTAID.X ;  /* 0x00000000000479c3 */ /* 0x000e300000002500 */
[----:B------:R-:W0:Y:S08]  /*0030*/  LDC R2, c[0x0][0x360] ;  /* 0x0000d800ff027b82 */ /* 0x000e300000000800 */
[----:B------:R-:W1:Y:S01]  /*0040*/  LDC R0, c[0x0][0x3a0] ;  /* 0x0000e800ff007b82 */ /* 0x000e620000000800 */
[----:B0-----:R-:W-:-:S05]  /*0050*/  IMAD R7, R2, UR4, R7 ;  /* 0x0000000402077c24 */ /* 0x001fca000f8e0207 */
[----:B-1----:R-:W-:-:S13]  /*0060*/  ISETP.GE.AND P0, PT, R7, R0, PT ;  /* 0x000000000700720c */ /* 0x002fda0003f06270 */
[----:B------:R-:W-:Y:S05]  /*0070*/  @P0 EXIT ;  /* 0x000000000000094d */ /* 0x000fea0003800000 */
[----:B------:R-:W0:Y:S01]  /*0080*/  LDC R6, c[0x0][0x3a4] ;  /* 0x0000e900ff067b82 */ /* 0x000e220000000800 */
[----:B------:R-:W1:Y:S01]  /*0090*/  LDCU.64 UR6, c[0x0][0x358] ;  /* 0x00006b00ff0677ac */ /* 0x000e620008000a00 */
[----:B------:R-:W-:-:S06]  /*00a0*/  CS2R R4, SRZ ;  /* 0x0000000000047805 */ /* 0x000fcc000001ff00 */
[----:B------:R-:W2:Y:S01]  /*00b0*/  LDC.64 R2, c[0x0][0x390] ;  /* 0x0000e400ff027b82 */ /* 0x000ea20000000a00 */
[----:B0-----:R-:W-:Y:S01]  /*00c0*/  ISETP.GE.AND P0, PT, R6, 0x1, PT ;  /* 0x000000010600780c */ /* 0x001fe20003f06270 */
[----:B--2---:R-:W-:-:S05]  /*00d0*/  IMAD.WIDE R2, R7, 0x8, R2 ;  /* 0x0000000807027825 */ /* 0x004fca00078e0202 */
[----:B-1----:R0:W-:Y:S07]  /*00e0*/  STG.E.64 desc[UR6][R2.64], RZ ;  /* 0x000000ff02007986 */ /* 0x0021ee000c101b06 */
[----:B------:R-:W-:Y:S05]  /*00f0*/  @!P0 BRA `(.L_x_6) ;  /* 0x0000000400e88947 */ /* 0x000fea0003800000 */
[C---:B------:R-:W-:Y:S01]  /*0100*/  ISETP.GE.U32.AND P1, PT, R6.reuse, 0x8, PT ;  /* 0x000000080600780c */ /* 0x040fe20003f26070 */
[----:B------:R-:W-:Y:S01]  /*0110*/  HFMA2 R8, -RZ, RZ, 0, 0 ;  /* 0x00000000ff087431 */ /* 0x000fe200000001ff */
[----:B------:R-:W-:Y:S02]  /*0120*/  LOP3.LUT R12, R6, 0x7, RZ, 0xc0, !PT ;  /* 0x00000007060c7812 */ /* 0x000fe400078ec0ff */
[----:B------:R-:W-:Y:S02]  /*0130*/  CS2R R4, SRZ ;  /* 0x0000000000047805 */ /* 0x000fe4000001ff00 */
[----:B------:R-:W-:-:S07]  /*0140*/  ISETP.NE.AND P0, PT, R12, RZ, PT ;  /* 0x000000ff0c00720c */ /* 0x000fce0003f05270 */
[----:B------:R-:W-:Y:S06]  /*0150*/  @!P1 BRA `(.L_x_7) ;  /* 0x0000000000e89947 */ /* 0x000fec0003800000 */
[----:B------:R-:W1:Y:S01]  /*0160*/  LDCU.64 UR4, c[0x0][0x388] ;  /* 0x00007100ff0477ac */ /* 0x000e620008000a00 */
[----:B------:R-:W-:Y:S02]  /*0170*/  LOP3.LUT R8, R6, 0x7ffffff8, RZ, 0xc0, !PT ;  /* 0x7ffffff806087812 */ /* 0x000fe400078ec0ff */
[----:B------:R-:W-:Y:S02]  /*0180*/  CS2R R4, SRZ ;  /* 0x0000000000047805 */ /* 0x000fe4000001ff00 */
[----:B------:R-:W-:Y:S02]  /*0190*/  MOV R13, R7 ;  /* 0x00000007000d7202 */ /* 0x000fe40000000f00 */
[----:B------:R-:W-:Y:S01]  /*01a0*/  IADD3 R9, PT, PT, -R8, RZ, RZ ;  /* 0x000000ff08097210 */ /* 0x000fe20007ffe1ff */
[----:B-1----:R-:W-:-:S04]  /*01b0*/  UIADD3 UR4, UP0, UPT, UR4, 0x20, URZ ;  /* 0x0000002004047890 */ /* 0x002fc8000ff1e0ff */
[----:B------:R-:W-:Y:S02]  /*01c0*/  UIADD3.X UR5, UPT, UPT, URZ, UR5, URZ, UP0, !UPT ;  /* 0x00000005ff057290 */ /* 0x000fe400087fe4ff */
[----:B------:R-:W-:-:S04]  /*01d0*/  IMAD.U32 R18, RZ, RZ, UR4 ;  /* 0x00000004ff127e24 */ /* 0x000fc8000f8e00ff */
[----:B------:R-:W-:-:S07]  /*01e0*/  MOV R19, UR5 ;  /* 0x0000000500137c02 */ /* 0x000fce0008000f00 */
.L_x_8:
[----:B---3--:R-:W1:Y:S01]  /*01f0*/  LDC.64 R14, c[0x0][0x380] ;  /* 0x0000e000ff0e7b82 */ /* 0x008e620000000a00 */
[----:B------:R-:W-:Y:S01]  /*0200*/  MOV R10, R18 ;  /* 0x00000012000a7202 */ /* 0x000fe20000000f00 */
[----:B------:R-:W-:-:S05]  /*0210*/  IMAD.MOV.U32 R11, RZ, RZ, R19 ;  /* 0x000000ffff0b7224 */ /* 0x000fca00078e0013 */
[----:B------:R-:W2:Y:S01]  /*0220*/  LDG.E.64 R18, desc[UR6][R10.64+-0x20] ;  /* 0xffffe0060a127981 */ /* 0x000ea2000c1e1b00 */
[----:B-1----:R-:W-:-:S05]  /*0230*/  IMAD.WIDE R14, R13, 0x8, R14 ;  /* 0x000000080d0e7825 */ /* 0x002fca00078e020e */
[----:B------:R-:W2:Y:S02]  /*0240*/  LDG.E.64 R16, desc[UR6][R14.64] ;  /* 0x000000060e107981 */ /* 0x000ea4000c1e1b00 */
[----:B--2---:R-:W-:Y:S01]  /*0250*/  DFMA R16, R16, R18, R4 ;  /* 0x000000121010722b */ /* 0x004fe20000000004 */
[----:B------:R-:W-:-:S06]  /*0260*/  IMAD.WIDE R4, R0, 0x8, R14 ;  /* 0x0000000800047825 */ /* 0x000fcc00078e020e */
[----:B------:R1:W-:Y:S04]  /*0270*/  STG.E.64 desc[UR6][R2.64], R16 ;  /* 0x0000001002007986 */ /* 0x0003e8000c101b06 */
[----:B------:R-:W2:Y:S04]  /*0280*/  LDG.E.64 R18, desc[UR6][R4.64] ;  /* 0x0000000604127981 */ /* 0x000ea8000c1e1b00 */
[----:B------:R-:W2:Y:S02]  /*0290*/  LDG.E.64 R20, desc[UR6][R10.64+-0x18] ;  /* 0xffffe8060a147981 */ /* 0x000ea4000c1e1b00 */
[----:B--2---:R-:W-:Y:S01]  /*02a0*/  DFMA R18, R18, R20, R16 ;  /* 0x000000141212722b */ /* 0x004fe20000000010 */
[----:B------:R-:W-:-:S06]  /*02b0*/  IMAD.WIDE R20, R0, 0x8, R4 ;  /* 0x0000000800147825 */ /* 0x000fcc00078e0204 */
[----:B------:R2:W-:Y:S04]  /*02c0*/  STG.E.64 desc[UR6][R2.64], R18 ;  /* 0x0000001202007986 */ /* 0x0005e8000c101b06 */
[----:B------:R-:W3:Y:S04]  /*02d0*/  LDG.E.64 R22, desc[UR6][R20.64] ;  /* 0x0000000614167981 */ /* 0x000ee8000c1e1b00 */
[----:B------:R-:W3:Y:S01]  /*02e0*/  LDG.E.64 R24, desc[UR6][R10.64+-0x10] ;  /* 0xfffff0060a187981 */ /* 0x000ee2000c1e1b00 */
[----:B------:R-:W-:Y:S01]  /*02f0*/  IMAD.WIDE R14, R0, 0x8, R20 ;  /* 0x00000008000e7825 */ /* 0x000fe200078e0214 */
[----:B---3--:R-:W-:-:S07]  /*0300*/  DFMA R22, R22, R24, R18 ;  /* 0x000000181616722b */ /* 0x008fce0000000012 */
[----:B------:R3:W-:Y:S04]  /*0310*/  STG.E.64 desc[UR6][R2.64], R22 ;  /* 0x0000001602007986 */ /* 0x0007e8000c101b06 */
[----:B-1----:R-:W4:Y:S04]  /*0320*/  LDG.E.64 R16, desc[UR6][R14.64] ;  /* 0x000000060e107981 */ /* 0x002f28000c1e1b00 */
[----:B------:R-:W4:Y:S02]  /*0330*/  LDG.E.64 R4, desc[UR6][R10.64+-0x8] ;  /* 0xfffff8060a047981 */ /* 0x000f24000c1e1b00 */
[----:B----4-:R-:W-:Y:S01]  /*0340*/  DFMA R4, R16, R4, R22 ;  /* 0x000000041004722b */ /* 0x010fe20000000016 */
[----:B------:R-:W-:-:S06]  /*0350*/  IMAD.WIDE R16, R0, 0x8, R14 ;  /* 0x0000000800107825 */ /* 0x000fcc00078e020e */
[----:B------:R1:W-:Y:S04]  /*0360*/  STG.E.64 desc[UR6][R2.64], R4 ;  /* 0x0000000402007986 */ /* 0x0003e8000c101b06 */
[----:B--2---:R-:W2:Y:S04]  /*0370*/  LDG.E.64 R18, desc[UR6][R16.64] ;  /* 0x0000000610127981 */ /* 0x004ea8000c1e1b00 */
[----:B------:R-:W2:Y:S02]  /*0380*/  LDG.E.64 R20, desc[UR6][R10.64] ;  /* 0x000000060a147981 */ /* 0x000ea4000c1e1b00 */
[----:B--2---:R-:W-:Y:S01]  /*0390*/  DFMA R18, R18, R20, R4 ;  /* 0x000000141212722b */ /* 0x004fe20000000004 */
[----:B------:R-:W-:-:S06]  /*03a0*/  IMAD.WIDE R20, R0, 0x8, R16 ;  /* 0x0000000800147825 */ /* 0x000fcc00078e0210 */
[----:B------:R2:W-:Y:S04]  /*03b0*/  STG.E.64 desc[UR6][R2.64], R18 ;  /* 0x0000001202007986 */ /* 0x0005e8000c101b06 */
[----:B---3--:R-:W3:Y:S04]  /*03c0*/  LDG.E.64 R22, desc[UR6][R20.64] ;  /* 0x0000000614167981 */ /* 0x008ee8000c1e1b00 */
[----:B------:R-:W3:Y:S02]  /*03d0*/  LDG.E.64 R14, desc[UR6][R10.64+0x8] ;  /* 0x000008060a0e7981 */ /* 0x000ee4000c1e1b00 */
[----:B---3--:R-:W-:Y:S01]  /*03e0*/  DFMA R14, R22, R14, R18 ;  /* 0x0000000e160e722b */ /* 0x008fe20000000012 */
[----:B------:R-:W-:-:S06]  /*03f0*/  IMAD.WIDE R22, R0, 0x8, R20 ;  /* 0x0000000800167825 */ /* 0x000fcc00078e0214 */
[----:B------:R3:W-:Y:S04]  /*0400*/  STG.E.64 desc[UR6][R2.64], R14 ;  /* 0x0000000e02007986 */ /* 0x0007e8000c101b06 */
[----:B-1----:R-:W4:Y:S04]  /*0410*/  LDG.E.64 R4, desc[UR6][R22.64] ;  /* 0x0000000616047981 */ /* 0x002f28000c1e1b00 */
[----:B------:R-:W4:Y:S01]  /*0420*/  LDG.E.64 R16, desc[UR6][R10.64+0x10] ;  /* 0x000010060a107981 */ /* 0x000f22000c1e1b00 */
[----:B------:R-:W-:Y:S01]  /*0430*/  IMAD.WIDE R24, R0, 0x8, R22 ;  /* 0x0000000800187825 */ /* 0x000fe200078e0216 */
[----:B----4-:R-:W-:-:S07]  /*0440*/  DFMA R16, R4, R16, R14 ;  /* 0x000000100410722b */ /* 0x010fce000000000e */
[----:B------:R3:W-:Y:S04]  /*0450*/  STG.E.64 desc[UR6][R2.64], R16 ;  /* 0x0000001002007986 */ /* 0x0007e8000c101b06 */
[----:B------:R-:W4:Y:S04]  /*0460*/  LDG.E.64 R24, desc[UR6][R24.64] ;  /* 0x0000000618187981 */ /* 0x000f28000c1e1b00 */
[----:B------:R-:W4:Y:S01]  /*0470*/  LDG.E.64 R4, desc[UR6][R10.64+0x18] ;  /* 0x000018060a047981 */ /* 0x000f22000c1e1b00 */
[----:B------:R-:W-:-:S04]  /*0480*/  IADD3 R9, PT, PT, R9, 0x8, RZ ;  /* 0x0000000809097810 */ /* 0x000fc80007ffe0ff */
[----:B------:R-:W-:Y:S02]  /*0490*/  ISETP.NE.AND P1, PT, R9, RZ, PT ;  /* 0x000000ff0900720c */ /* 0x000fe40003f25270 */
[----:B--2---:R-:W-:Y:S01]  /*04a0*/  IADD3 R18, P2, PT, R10, 0x40, RZ ;  /* 0x000000400a127810 */ /* 0x004fe20007f5e0ff */
[----:B------:R-:W-:-:S03]  /*04b0*/  IMAD R13, R0, 0x8, R13 ;  /* 0x00000008000d7824 */ /* 0x000fc600078e020d */
[----:B------:R-:W-:Y:S01]  /*04c0*/  IADD3.X R19, PT, PT, RZ, R11, RZ, P2, !PT ;  /* 0x0000000bff137210 */ /* 0x000fe200017fe4ff */
[----:B----4-:R-:W-:-:S07]  /*04d0*/  DFMA R4, R24, R4, R16 ;  /* 0x000000041804722b */ /* 0x010fce0000000010 */
[----:B------:R3:W-:Y:S01]  /*04e0*/  STG.E.64 desc[UR6][R2.64], R4 ;  /* 0x0000000402007986 */ /* 0x0007e2000c101b06 */
[----:B------:R-:W-:Y:S05]  /*04f0*/  @P1 BRA `(.L_x_8) ;  /* 0xfffffffc003c1947 */ /* 0x000fea000383ffff */
.L_x_7:
[----:B------:R-:W-:Y:S05]  /*0500*/  @!P0 BRA `(.L_x_6) ;  /* 0x0000000000e48947 */ /* 0x000fea0003800000 */
[----:B------:R-:W-:Y:S02]  /*0510*/  ISETP.GE.U32.AND P0, PT, R12, 0x4, PT ;  /* 0x000000040c00780c */ /* 0x000fe40003f06070 */
[----:B------:R-:W-:-:S04]  /*0520*/  LOP3.LUT R9, R6, 0x3, RZ, 0xc0, !PT ;  /* 0x0000000306097812 */ /* 0x000fc800078ec0ff */
[----:B------:R-:W-:-:S07]  /*0530*/  ISETP.NE.AND P1, PT, R9, RZ, PT ;  /* 0x000000ff0900720c */ /* 0x000fce0003f25270 */
[----:B------:R-:W-:Y:S06]  /*0540*/  @!P0 BRA `(.L_x_9) ;  /* 0x0000000000648947 */ /* 0x000fec0003800000 */
[----:B------:R-:W1:Y:S01]  /*0550*/  LDC.64 R12, c[0x0][0x380] ;  /* 0x0000e000ff0c7b82 */ /* 0x000e620000000a00 */
[----:B---3--:R-:W-:-:S07]  /*0560*/  IMAD R15, R8, R0, R7 ;  /* 0x00000000080f7224 */ /* 0x008fce00078e0207 */
[----:B------:R-:W2:Y:S01]  /*0570*/  LDC.64 R10, c[0x0][0x388] ;  /* 0x0000e200ff0a7b82 */ /* 0x000ea20000000a00 */
[----:B-1----:R-:W-:-:S05]  /*0580*/  IMAD.WIDE R12, R15, 0x8, R12 ;  /* 0x000000080f0c7825 */ /* 0x002fca00078e020c */
[----:B------:R-:W3:Y:S01]  /*0590*/  LDG.E.64 R14, desc[UR6][R12.64] ;  /* 0x000000060c0e7981 */ /* 0x000ee2000c1e1b00 */
[----:B--2---:R-:W-:-:S05]  /*05a0*/  IMAD.WIDE.U32 R10, R8, 0x8, R10 ;  /* 0x00000008080a7825 */ /* 0x004fca00078e000a */
[----:B------:R-:W3:Y:S02]  /*05b0*/  LDG.E.64 R16, desc[UR6][R10.64] ;  /* 0x000000060a107981 */ /* 0x000ee4000c1e1b00 */
[----:B---3--:R-:W-:Y:S01]  /*05c0*/  DFMA R14, R14, R16, R4 ;  /* 0x000000100e0e722b */ /* 0x008fe20000000004 */
[----:B------:R-:W-:-:S06]  /*05d0*/  IMAD.WIDE R4, R0, 0x8, R12 ;  /* 0x0000000800047825 */ /* 0x000fcc00078e020c */
[----:B------:R1:W-:Y:S04]  /*05e0*/  STG.E.64 desc[UR6][R2.64], R14 ;  /* 0x0000000e02007986 */ /* 0x0003e8000c101b06 */
[----:B------:R-:W2:Y:S04]  /*05f0*/  LDG.E.64 R16, desc[UR6][R4.64] ;  /* 0x0000000604107981 */ /* 0x000ea8000c1e1b00 */
        /* <DEDUP_REMOVED lines=10> */
[----:B------:R-:W2:Y:S01]  /*06a0*/  LDG.E.64 R4, desc[UR6][R10.64+0x18] ;  /* 0x000018060a047981 */ /* 0x000ea2000c1e1b00 */
[----:B------:R-:W-:Y:S01]  /*06b0*/  IADD3 R8, PT, PT, R8, 0x4, RZ ;  /* 0x0000000408087810 */ /* 0x000fe20007ffe0ff */
[----:B--2---:R-:W-:-:S07]  /*06c0*/  DFMA R4, R20, R4, R12 ;  /* 0x000000041404722b */ /* 0x004fce000000000c */
[----:B------:R1:W-:Y:S04]  /*06d0*/  STG.E.64 desc[UR6][R2.64], R4 ;  /* 0x0000000402007986 */ /* 0x0003e8000c101b06 */
.L_x_9:
[----:B------:R-:W-:Y:S05]  /*06e0*/  @!P1 BRA `(.L_x_6) ;  /* 0x00000000006c9947 */ /* 0x000fea0003800000 */
[----:B-1----:R-:W1:Y:S01]  /*06f0*/  LDC.64 R12, c[0x0][0x388] ;  /* 0x0000e200ff0c7b82 */ /* 0x002e620000000a00 */
[----:B------:R-:W-:-:S07]  /*0700*/  ISETP.NE.AND P0, PT, R9, 0x1, PT ;  /* 0x000000010900780c */ /* 0x000fce0003f05270 */
[----:B------:R-:W2:Y:S06]  /*0710*/  LDC.64 R10, c[0x0][0x380] ;  /* 0x0000e000ff0a7b82 */ /* 0x000eac0000000a00 */
[C---:B------:R-:W-:Y:S02]  /*0720*/  @P0 IMAD R19, R8.reuse, R0, R7 ;  /* 0x0000000008130224 */ /* 0x040fe400078e0207 */
[----:B------:R-:W4:Y:S01]  /*0730*/  LDC.64 R22, c[0x0][0x380] ;  /* 0x0000e000ff167b82 */ /* 0x000f220000000a00 */
[----:B-1----:R-:W-:-:S07]  /*0740*/  @P0 IMAD.WIDE.U32 R12, R8, 0x8, R12 ;  /* 0x00000008080c0825 */ /* 0x002fce00078e000c */
[----:B------:R-:W1:Y:S01]  /*0750*/  LDC.64 R24, c[0x0][0x388] ;  /* 0x0000e200ff187b82 */ /* 0x000e620000000a00 */
[----:B---3--:R-:W3:Y:S01]  /*0760*/  @P0 LDG.E.64 R14, desc[UR6][R12.64] ;  /* 0x000000060c0e0981 */ /* 0x008ee2000c1e1b00 */
[----:B--2---:R-:W-:-:S05]  /*0770*/  @P0 IMAD.WIDE R18, R19, 0x8, R10 ;  /* 0x0000000813120825 */ /* 0x004fca00078e020a */
[----:B------:R-:W3:Y:S01]  /*0780*/  @P0 LDG.E.64 R10, desc[UR6][R18.64] ;  /* 0x00000006120a0981 */ /* 0x000ee2000c1e1b00 */
[----:B------:R-:W-:Y:S01]  /*0790*/  @P0 IMAD.WIDE R20, R0, 0x8, R18 ;  /* 0x0000000800140825 */ /* 0x000fe200078e0212 */
[----:B------:R-:W-:-:S04]  /*07a0*/  LOP3.LUT R6, R6, 0x1, RZ, 0xc0, !PT ;  /* 0x0000000106067812 */ /* 0x000fc800078ec0ff */
[----:B------:R-:W-:Y:S01]  /*07b0*/  ISETP.NE.U32.AND P1, PT, R6, 0x1, PT ;  /* 0x000000010600780c */ /* 0x000fe20003f25070 */
[----:B---3--:R-:W-:-:S07]  /*07c0*/  @P0 DFMA R10, R10, R14, R4 ;  /* 0x0000000e0a0a022b */ /* 0x008fce0000000004 */
[----:B------:R-:W-:Y:S04]  /*07d0*/  @P0 STG.E.64 desc[UR6][R2.64], R10 ;  /* 0x0000000a02000986 */ /* 0x000fe8000c101b06 */
[----:B------:R-:W2:Y:S04]  /*07e0*/  @P0 LDG.E.64 R14, desc[UR6][R20.64] ;  /* 0x00000006140e0981 */ /* 0x000ea8000c1e1b00 */
[----:B------:R-:W2:Y:S01]  /*07f0*/  @P0 LDG.E.64 R16, desc[UR6][R12.64+0x8] ;  /* 0x000008060c100981 */ /* 0x000ea2000c1e1b00 */
[----:B------:R-:W-:-:S05]  /*0800*/  @P0 IADD3 R8, PT, PT, R8, 0x2, RZ ;  /* 0x0000000208080810 */ /* 0x000fca0007ffe0ff */
[----:B------:R-:W-:Y:S01]  /*0810*/  @!P1 IMAD R9, R8, R0, R7 ;  /* 0x0000000008099224 */ /* 0x000fe200078e0207 */
[----:B--2---:R-:W-:-:S03]  /*0820*/  @P0 DFMA R4, R14, R16, R10 ;  /* 0x000000100e04022b */ /* 0x004fc6000000000a */
[----:B----4-:R-:W-:-:S04]  /*0830*/  @!P1 IMAD.WIDE R14, R9, 0x8, R22 ;  /* 0x00000008090e9825 */ /* 0x010fc800078e0216 */
[----:B-1----:R-:W-:Y:S01]  /*0840*/  @!P1 IMAD.WIDE.U32 R8, R8, 0x8, R24 ;  /* 0x0000000808089825 */ /* 0x002fe200078e0018 */
[----:B------:R1:W-:Y:S04]  /*0850*/  @P0 STG.E.64 desc[UR6][R2.64], R4 ;  /* 0x0000000402000986 */ /* 0x0003e8000c101b06 */
[----:B------:R-:W1:Y:S04]  /*0860*/  @!P1 LDG.E.64 R14, desc[UR6][R14.64] ;  /* 0x000000060e0e9981 */ /* 0x000e68000c1e1b00 */
[----:B------:R-:W1:Y:S02]  /*0870*/  @!P1 LDG.E.64 R8, desc[UR6][R8.64] ;  /* 0x0000000608089981 */ /* 0x000e64000c1e1b00 */
[----:B-1----:R-:W-:-:S07]  /*0880*/  @!P1 DFMA R4, R14, R8, R4 ;  /* 0x000000080e04922b */ /* 0x002fce0000000004 */
[----:B------:R2:W-:Y:S04]  /*0890*/  @!P1 STG.E.64 desc[UR6][R2.64], R4 ;  /* 0x0000000402009986 */ /* 0x0005e8000c101b06 */
.L_x_6:
[----:B------:R-:W4:Y:S02]  /*08a0*/  LDC.64 R8, c[0x0][0x398] ;  /* 0x0000e600ff087b82 */ /* 0x000f240000000a00 */
[----:B----4-:R-:W-:-:S06]  /*08b0*/  IMAD.WIDE R6, R7, 0x8, R8 ;  /* 0x0000000807067825 */ /* 0x010fcc00078e0208 */
[----:B------:R-:W4:Y:S01]  /*08c0*/  LDG.E.64 R6, desc[UR6][R6.64] ;  /* 0x0000000606067981 */ /* 0x000f22000c1e1b00 */
[----:B------:R-:W-:Y:S01]  /*08d0*/  MOV R8, RZ ;  /* 0x000000ff00087202 */ /* 0x000fe20000000f00 */
[----:B----4-:R-:W-:-:S06]  /*08e0*/  DSETP.GT.AND P0, PT, R6, RZ, PT ;  /* 0x000000ff0600722a */ /* 0x010fcc0003f04000 */
[----:B------:R-:W-:-:S06]  /*08f0*/  FSEL R9, RZ, 1.875, !P0 ;  /* 0x3ff00000ff097808 */ /* 0x000fcc0004000000 */
[----:B-123--:R-:W-:-:S07]  /*0900*/  DMUL R4, R4, R8 ;  /* 0x0000000804047228 */ /* 0x00efce0000000000 */
[----:B------:R-:W-:Y:S01]  /*0910*/  STG.E.64 desc[UR6][R2.64], R4 ;  /* 0x0000000402007986 */ /* 0x000fe2000c101b06 */
[----:B------:R-:W-:Y:S05]  /*0920*/  EXIT ;  /* 0x000000000000794d */ /* 0x000fea0003800000 */
.L_x_10:
        /* <DEDUP_REMOVED lines=13> */
.L_x_41:


//--------------------- .text._Z19outputLayerGradientPdS_S_i --------------------------
	.section	.text._Z19outputLayerGradientPdS_S_i,"ax",@progbits
	.align	128
        .global         _Z19outputLayerGradientPdS_S_i
        .type           _Z19outputLayerGradientPdS_S_i,@function
        .size           _Z19outputLayerGradientPdS_S_i,(.L_x_42 - _Z19outputLayerGradientPdS_S_i)
        .other          _Z19outputLayerGradientPdS_S_i,@"STO_CUDA_ENTRY STV_DEFAULT"
_Z19outputLayerGradientPdS_S_i:
.text._Z19outputLayerGradientPdS_S_i:
        /* <DEDUP_REMOVED lines=10> */
[----:B------:R-:W2:Y:S08]  /*00a0*/  LDC.64 R4, c[0x0][0x388] ;  /* 0x0000e200ff047b82 */ /* 0x000eb00000000a00 */
[----:B------:R-:W3:Y:S01]  /*00b0*/  LDC.64 R8, c[0x0][0x380] ;  /* 0x0000e000ff087b82 */ /* 0x000ee20000000a00 */
[----:B0-----:R-:W-:-:S06]  /*00c0*/  IMAD.WIDE R2, R11, 0x8, R2 ;  /* 0x000000080b027825 */ /* 0x001fcc00078e0202 */
[----:B-1----:R-:W4:Y:S01]  /*00d0*/  LDG.E.64 R2, desc[UR4][R2.64] ;  /* 0x0000000402027981 */ /* 0x002f22000c1e1b00 */
[----:B--2---:R-:W-:-:S06]  /*00e0*/  IMAD.WIDE R4, R11, 0x8, R4 ;  /* 0x000000080b047825 */ /* 0x004fcc00078e0204 */
[----:B------:R-:W4:Y:S01]  /*00f0*/  LDG.E.64 R4, desc[UR4][R4.64] ;  /* 0x0000000404047981 */ /* 0x000f22000c1e1b00 */
[----:B---3--:R-:W-:Y:S01]  /*0100*/  IMAD.WIDE R8, R11, 0x8, R8 ;  /* 0x000000080b087825 */ /* 0x008fe200078e0208 */
[----:B----4-:R-:W-:-:S07]  /*0110*/  DADD R6, R2, -R4 ;  /* 0x0000000002067229 */ /* 0x010fce0000000804 */
[----:B------:R-:W-:Y:S01]  /*0120*/  STG.E.64 desc[UR4][R8.64], R6 ;  /* 0x0000000608007986 */ /* 0x000fe2000c101b04 */
[----:B------:R-:W-:Y:S05]  /*0130*/  EXIT ;  /* 0x000000000000794d */ /* 0x000fea0003800000 */
.L_x_11:
        /* <DEDUP_REMOVED lines=12> */
.L_x_42:


//--------------------- .text._Z21forwardPassPart2OnGPUPdS_S_S_ii --------------------------
	.section	.text._Z21forwardPassPart2OnGPUPdS_S_S_ii,"ax",@progbits
	.align	128
        .global         _Z21forwardPassPart2OnGPUPdS_S_S_ii
        .type           _Z21forwardPassPart2OnGPUPdS_S_S_ii,@function
        .size           _Z21forwardPassPart2OnGPUPdS_S_S_ii,(.L_x_43 - _Z21forwardPassPart2OnGPUPdS_S_S_ii)
        .other          _Z21forwardPassPart2OnGPUPdS_S_S_ii,@"STO_CUDA_ENTRY STV_DEFAULT"
_Z21forwardPassPart2OnGPUPdS_S_S_ii:
.text._Z21forwardPassPart2OnGPUPdS_S_S_ii:
        /* <DEDUP_REMOVED lines=10> */
[----:B------:R-:W2:Y:S08]  /*00a0*/  LDC R6, c[0x0][0x3a0] ;  /* 0x0000e800ff067b82 */ /* 0x000eb00000000800 */
[----:B------:R-:W3:Y:S01]  /*00b0*/  LDC.64 R4, c[0x0][0x388] ;  /* 0x0000e200ff047b82 */ /* 0x000ee20000000a00 */
[----:B0-----:R-:W-:-:S06]  /*00c0*/  IMAD.WIDE R2, R7, 0x8, R2 ;  /* 0x0000000807027825 */ /* 0x001fcc00078e0202 */
[----:B-1----:R-:W4:Y:S01]  /*00d0*/  LDG.E.64 R2, desc[UR8][R2.64] ;  /* 0x0000000802027981 */ /* 0x002f22000c1e1b00 */
[----:B--2---:R-:W-:Y:S01]  /*00e0*/  ISETP.GE.AND P0, PT, R6, 0x1, PT ;  /* 0x000000010600780c */ /* 0x004fe20003f06270 */
[----:B---3--:R-:W-:-:S05]  /*00f0*/  IMAD.WIDE R4, R7, 0x8, R4 ;  /* 0x0000000807047825 */ /* 0x008fca00078e0204 */
[----:B----4-:R0:W-:Y:S07]  /*0100*/  STG.E.64 desc[UR8][R4.64], R2 ;  /* 0x0000000204007986 */ /* 0x0101ee000c101b08 */
[----:B------:R-:W-:Y:S05]  /*0110*/  @!P0 EXIT ;  /* 0x000000000000894d */ /* 0x000fea0003800000 */
[C---:B------:R-:W-:Y:S01]  /*0120*/  ISETP.GE.U32.AND P1, PT, R6.reuse, 0x10, PT ;  /* 0x000000100600780c */ /* 0x040fe20003f26070 */
[----:B------:R-:W-:Y:S01]  /*0130*/  IMAD R0, R7, R6, RZ ;  /* 0x0000000607007224 */ /* 0x000fe200078e02ff */
[----:B------:R-:W-:Y:S01]  /*0140*/  LOP3.LUT R18, R6, 0xf, RZ, 0xc0, !PT ;  /* 0x0000000f06127812 */ /* 0x000fe200078ec0ff */
[----:B------:R-:W-:-:S03]  /*0150*/  IMAD.MOV.U32 R7, RZ, RZ, RZ ;  /* 0x000000ffff077224 */ /* 0x000fc600078e00ff */
[----:B------:R-:W-:-:S07]  /*0160*/  ISETP.NE.AND P0, PT, R18, RZ, PT ;  /* 0x000000ff1200720c */ /* 0x000fce0003f05270 */
[----:B------:R-:W-:Y:S06]  /*0170*/  @!P1 BRA `(.L_x_12) ;  /* 0x0000000400589947 */ /* 0x000fec0003800000 */
[----:B------:R-:W1:Y:S01]  /*0180*/  LDCU.64 UR4, c[0x0][0x380] ;  /* 0x00007000ff0477ac */ /* 0x000e620008000a00 */
[----:B------:R-:W-:Y:S01]  /*0190*/  LOP3.LUT R7, R6, 0x7ffffff0, RZ, 0xc0, !PT ;  /* 0x7ffffff006077812 */ /* 0x000fe200078ec0ff */
[----:B------:R-:W-:Y:S01]  /*01a0*/  IMAD.MOV.U32 R13, RZ, RZ, R0 ;  /* 0x000000ffff0d7224 */ /* 0x000fe200078e0000 */
[----:B------:R-:W2:Y:S02]  /*01b0*/  LDCU.64 UR6, c[0x0][0x390] ;  /* 0x00007200ff0677ac */ /* 0x000ea40008000a00 */
[----:B------:R-:W-:Y:S01]  /*01c0*/  IADD3 R12, PT, PT, -R7, RZ, RZ ;  /* 0x000000ff070c7210 */ /* 0x000fe20007ffe1ff */
[----:B-1----:R-:W-:-:S04]  /*01d0*/  UIADD3 UR4, UP1, UPT, UR4, 0x40, URZ ;  /* 0x0000004004047890 */ /* 0x002fc8000ff3e0ff */
[----:B------:R-:W-:Y:S02]  /*01e0*/  UIADD3.X UR5, UPT, UPT, URZ, UR5, URZ, UP1, !UPT ;  /* 0x00000005ff057290 */ /* 0x000fe40008ffe4ff */
[----:B--2---:R-:W-:Y:S01]  /*01f0*/  UIADD3 UR6, UP0, UPT, UR6, 0x40, URZ ;  /* 0x0000004006067890 */ /* 0x004fe2000ff1e0ff */
[----:B------:R-:W-:-:S03]  /*0200*/  IMAD.U32 R14, RZ, RZ, UR4 ;  /* 0x00000004ff0e7e24 */ /* 0x000fc6000f8e00ff */
[----:B------:R-:W-:Y:S01]  /*0210*/  IMAD.U32 R15, RZ, RZ, UR5 ;  /* 0x00000005ff0f7e24 */ /* 0x000fe2000f8e00ff */
[----:B------:R-:W-:-:S12]  /*0220*/  UIADD3.X UR7, UPT, UPT, URZ, UR7, URZ, UP0, !UPT ;  /* 0x00000007ff077290 */ /* 0x000fd800087fe4ff */
.L_x_13:
[----:B------:R-:W-:Y:S01]  /*0230*/  MOV R10, UR6 ;  /* 0x00000006000a7c02 */ /* 0x000fe20008000f00 */
[----:B------:R-:W-:Y:S01]  /*0240*/  IMAD.U32 R11, RZ, RZ, UR7 ;  /* 0x00000007ff0b7e24 */ /* 0x000fe2000f8e00ff */
[----:B------:R-:W-:Y:S01]  /*0250*/  MOV R9, R15 ;  /* 0x0000000f00097202 */ /* 0x000fe20000000f00 */
[----:B------:R-:W-:Y:S02]  /*0260*/  IMAD.MOV.U32 R8, RZ, RZ, R14 ;  /* 0x000000ffff087224 */ /* 0x000fe400078e000e */
[----:B------:R-:W-:-:S03]  /*0270*/  IMAD.WIDE R10, R13, 0x8, R10 ;  /* 0x000000080d0a7825 */ /* 0x000fc600078e020a */
[----:B----4-:R-:W2:Y:S04]  /*0280*/  LDG.E.64 R16, desc[UR8][R8.64+-0x40] ;  /* 0xffffc00808107981 */ /* 0x010ea8000c1e1b00 */
[----:B------:R-:W2:Y:S02]  /*0290*/  LDG.E.64 R14, desc[UR8][R10.64+-0x40] ;  /* 0xffffc0080a0e7981 */ /* 0x000ea4000c1e1b00 */
[----:B--2---:R-:W-:-:S07]  /*02a0*/  DFMA R14, R14, R16, R2 ;  /* 0x000000100e0e722b */ /* 0x004fce0000000002 */
[----:B------:R1:W-:Y:S04]  /*02b0*/  STG.E.64 desc[UR8][R4.64], R14 ;  /* 0x0000000e04007986 */ /* 0x0003e8000c101b08 */
[----:B0-----:R-:W2:Y:S04]  /*02c0*/  LDG.E.64 R2, desc[UR8][R10.64+-0x38] ;  /* 0xffffc8080a027981 */ /* 0x001ea8000c1e1b00 */
[----:B------:R-:W2:Y:S02]  /*02d0*/  LDG.E.64 R16, desc[UR8][R8.64+-0x38] ;  /* 0xffffc80808107981 */ /* 0x000ea4000c1e1b00 */
[----:B--2---:R-:W-:-:S07]  /*02e0*/  DFMA R2, R2, R16, R14 ;  /* 0x000000100202722b */ /* 0x004fce000000000e */
[----:B------:R0:W-:Y:S04]  /*02f0*/  STG.E.64 desc[UR8][R4.64], R2 ;  /* 0x0000000204007986 */ /* 0x0001e8000c101b08 */
[----:B------:R-:W2:Y:S04]  /*0300*/  LDG.E.64 R16, desc[UR8][R10.64+-0x30] ;  /* 0xffffd0080a107981 */ /* 0x000ea8000c1e1b00 */
[----:B------:R-:W2:Y:S02]  /*0310*/  LDG.E.64 R20, desc[UR8][R8.64+-0x30] ;  /* 0xffffd00808147981 */ /* 0x000ea4000c1e1b00 */
[----:B--2---:R-:W-:-:S07]  /*0320*/  DFMA R16, R16, R20, R2 ;  /* 0x000000141010722b */ /* 0x004fce0000000002 */
[----:B------:R2:W-:Y:S04]  /*0330*/  STG.E.64 desc[UR8][R4.64], R16 ;  /* 0x0000001004007986 */ /* 0x0005e8000c101b08 */
[----:B------:R-:W3:Y:S04]  /*0340*/  LDG.E.64 R20, desc[UR8][R10.64+-0x28] ;  /* 0xffffd8080a147981 */ /* 0x000ee8000c1e1b00 */
[----:B------:R-:W3:Y:S02]  /*0350*/  LDG.E.64 R22, desc[UR8][R8.64+-0x28] ;  /* 0xffffd80808167981 */ /* 0x000ee4000c1e1b00 */
[----:B---3--:R-:W-:-:S07]  /*0360*/  DFMA R20, R20, R22, R16 ;  /* 0x000000161414722b */ /* 0x008fce0000000010 */
[----:B------:R3:W-:Y:S04]  /*0370*/  STG.E.64 desc[UR8][R4.64], R20 ;  /* 0x0000001404007986 */ /* 0x0007e8000c101b08 */
[----:B-1----:R-:W4:Y:S04]  /*0380*/  LDG.E.64 R14, desc[UR8][R10.64+-0x20] ;  /* 0xffffe0080a0e7981 */ /* 0x002f28000c1e1b00 */
[----:B------:R-:W4:Y:S02]  /*0390*/  LDG.E.64 R22, desc[UR8][R8.64+-0x20] ;  /* 0xffffe00808167981 */ /* 0x000f24000c1e1b00 */
[----:B----4-:R-:W-:-:S07]  /*03a0*/  DFMA R14, R14, R22, R20 ;  /* 0x000000160e0e722b */ /* 0x010fce0000000014 */
[----:B------:R1:W-:Y:S04]  /*03b0*/  STG.E.64 desc[UR8][R4.64], R14 ;  /* 0x0000000e04007986 */ /* 0x0003e8000c101b08 */
[----:B0-----:R-:W4:Y:S04]  /*03c0*/  LDG.E.64 R2, desc[UR8][R10.64+-0x18] ;  /* 0xffffe8080a027981 */ /* 0x001f28000c1e1b00 */
[----:B------:R-:W4:Y:S02]  /*03d0*/  LDG.E.64 R22, desc[UR8][R8.64+-0x18] ;  /* 0xffffe80808167981 */ /* 0x000f24000c1e1b00 */
[----:B----4-:R-:W-:-:S07]  /*03e0*/  DFMA R2, R2, R22, R14 ;  /* 0x000000160202722b */ /* 0x010fce000000000e */
[----:B------:R0:W-:Y:S04]  /*03f0*/  STG.E.64 desc[UR8][R4.64], R2 ;  /* 0x0000000204007986 */ /* 0x0001e8000c101b08 */
[----:B--2---:R-:W2:Y:S04]  /*0400*/  LDG.E.64 R16, desc[UR8][R10.64+-0x10] ;  /* 0xfffff0080a107981 */ /* 0x004ea8000c1e1b00 */
[----:B------:R-:W2:Y:S02]  /*0410*/  LDG.E.64 R22, desc[UR8][R8.64+-0x10] ;  /* 0xfffff00808167981 */ /* 0x000ea4000c1e1b00 */
[----:B--2---:R-:W-:-:S07]  /*0420*/  DFMA R16, R16, R22, R2 ;  /* 0x000000161010722b */ /* 0x004fce0000000002 */
[----:B------:R2:W-:Y:S04]  /*0430*/  STG.E.64 desc[UR8][R4.64], R16 ;  /* 0x0000001004007986 */ /* 0x0005e8000c101b08 */
[----:B---3--:R-:W3:Y:S04]  /*0440*/  LDG.E.64 R20, desc[UR8][R10.64+-0x8] ;  /* 0xfffff8080a147981 */ /* 0x008ee8000c1e1b00 */
        /* <DEDUP_REMOVED lines=27> */
[----:B------:R-:W5:Y:S04]  /*0600*/  LDG.E.64 R2, desc[UR8][R10.64+0x30] ;  /* 0x000030080a027981 */ /* 0x000f68000c1e1b00 */
[----:B--2---:R-:W5:Y:S01]  /*0610*/  LDG.E.64 R16, desc[UR8][R8.64+0x30] ;  /* 0x0000300808107981 */ /* 0x004f62000c1e1b00 */
[----:B------:R-:W-:Y:S01]  /*0620*/  VIADD R12, R12, 0x10 ;  /* 0x000000100c0c7836 */ /* 0x000fe20000000000 */
[----:B-----5:R-:W-:-:S07]  /*0630*/  DFMA R16, R2, R16, R22 ;  /* 0x000000100210722b */ /* 0x020fce0000000016 */
[----:B------:R4:W-:Y:S04]  /*0640*/  STG.E.64 desc[UR8][R4.64], R16 ;  /* 0x0000001004007986 */ /* 0x0009e8000c101b08 */
[----:B------:R-:W2:Y:S04]  /*0650*/  LDG.E.64 R2, desc[UR8][R10.64+0x38] ;  /* 0x000038080a027981 */ /* 0x000ea8000c1e1b00 */
[----:B---3--:R-:W2:Y:S01]  /*0660*/  LDG.E.64 R20, desc[UR8][R8.64+0x38] ;  /* 0x0000380808147981 */ /* 0x008ea2000c1e1b00 */
[----:B------:R-:W-:Y:S01]  /*0670*/  ISETP.NE.AND P1, PT, R12, RZ, PT ;  /* 0x000000ff0c00720c */ /* 0x000fe20003f25270 */
[----:B------:R-:W-:Y:S01]  /*0680*/  VIADD R13, R13, 0x10 ;  /* 0x000000100d0d7836 */ /* 0x000fe20000000000 */
[----:B-1----:R-:W-:-:S04]  /*0690*/  IADD3 R14, P2, PT, R8, 0x80, RZ ;  /* 0x00000080080e7810 */ /* 0x002fc80007f5e0ff */
[----:B------:R-:W-:Y:S01]  /*06a0*/  IADD3.X R15, PT, PT, RZ, R9, RZ, P2, !PT ;  /* 0x00000009ff0f7210 */ /* 0x000fe200017fe4ff */
[----:B--2---:R-:W-:-:S07]  /*06b0*/  DFMA R2, R2, R20, R16 ;  /* 0x000000140202722b */ /* 0x004fce0000000010 */
[----:B------:R4:W-:Y:S01]  /*06c0*/  STG.E.64 desc[UR8][R4.64], R2 ;  /* 0x0000000204007986 */ /* 0x0009e2000c101b08 */
[----:B------:R-:W-:Y:S05]  /*06d0*/  @P1 BRA `(.L_x_13) ;  /* 0xfffffff800d41947 */ /* 0x000fea000383ffff */
.L_x_12:
[----:B------:R-:W-:Y:S05]  /*06e0*/  @!P0 EXIT ;  /* 0x000000000000894d */ /* 0x000fea0003800000 */
[----:B------:R-:W-:Y:S02]  /*06f0*/  ISETP.GE.U32.AND P0, PT, R18, 0x8, PT ;  /* 0x000000081200780c */ /* 0x000fe40003f06070 */
[----:B----4-:R-:W-:-:S04]  /*0700*/  LOP3.LUT R16, R6, 0x7, RZ, 0xc0, !PT ;  /* 0x0000000706107812 */ /* 0x010fc800078ec0ff */
[----:B------:R-:W-:-:S07]  /*0710*/  ISETP.NE.AND P1, PT, R16, RZ, PT ;  /* 0x000000ff1000720c */ /* 0x000fce0003f25270 */
[----:B------:R-:W-:Y:S06]  /*0720*/  @!P0 BRA `(.L_x_14) ;  /* 0x0000000000988947 */ /* 0x000fec0003800000 */
[----:B------:R-:W1:Y:S01]  /*0730*/  LDC.64 R8, c[0x0][0x390] ;  /* 0x0000e400ff087b82 */ /* 0x000e620000000a00 */
[----:B------:R-:W-:-:S07]  /*0740*/  IADD3 R13, PT, PT, R0, R7, RZ ;  /* 0x00000007000d7210 */ /* 0x000fce0007ffe0ff */
[----:B------:R-:W2:Y:S01]  /*0750*/  LDC.64 R10, c[0x0][0x380] ;  /* 0x0000e000ff0a7b82 */ /* 0x000ea20000000a00 */
[----:B-1----:R-:W-:-:S05]  /*0760*/  IMAD.WIDE R8, R13, 0x8, R8 ;  /* 0x000000080d087825 */ /* 0x002fca00078e0208 */
[----:B------:R-:W3:Y:S01]  /*0770*/  LDG.E.64 R12, desc[UR8][R8.64] ;  /* 0x00000008080c7981 */ /* 0x000ee2000c1e1b00 */
[----:B--2---:R-:W-:-:S05]  /*0780*/  IMAD.WIDE.U32 R10, R7, 0x8, R10 ;  /* 0x00000008070a7825 */ /* 0x004fca00078e000a */
[----:B------:R-:W3:Y:S02]  /*0790*/  LDG.E.64 R14, desc[UR8][R10.64] ;  /* 0x000000080a0e7981 */ /* 0x000ee4000c1e1b00 */
[----:B---3--:R-:W-:-:S07]  /*07a0*/  DFMA R12, R12, R14, R2 ;  /* 0x0000000e0c0c722b */ /* 0x008fce0000000002 */
        /* <DEDUP_REMOVED lines=21> */
[----:B------:R-:W4:Y:S04]  /*0900*/  LDG.E.64 R2, desc[UR8][R8.64+0x30] ;  /* 0x0000300808027981 */ /* 0x000f28000c1e1b00 */
[----:B--2---:R-:W4:Y:S02]  /*0910*/  LDG.E.64 R14, desc[UR8][R10.64+0x30] ;  /* 0x000030080a0e7981 */ /* 0x004f24000c1e1b00 */
[----:B----4-:R-:W-:-:S07]  /*0920*/  DFMA R14, R2, R14, R20 ;  /* 0x0000000e020e722b */ /* 0x010fce0000000014 */
[----:B------:R1:W-:Y:S04]  /*0930*/  STG.E.64 desc[UR8][R4.64], R14 ;  /* 0x0000000e04007986 */ /* 0x0003e8000c101b08 */
[----:B------:R-:W2:Y:S04]  /*0940*/  LDG.E.64 R2, desc[UR8][R8.64+0x38] ;  /* 0x0000380808027981 */ /* 0x000ea8000c1e1b00 */
[----:B---3--:R-:W2:Y:S01]  /*0950*/  LDG.E.64 R18, desc[UR8][R10.64+0x38] ;  /* 0x000038080a127981 */ /* 0x008ea2000c1e1b00 */
[----:B------:R-:W-:Y:S01]  /*0960*/  VIADD R7, R7, 0x8 ;  /* 0x0000000807077836 */ /* 0x000fe20000000000 */
[----:B--2---:R-:W-:-:S07]  /*0970*/  DFMA R2, R2, R18, R14 ;  /* 0x000000120202722b */ /* 0x004fce000000000e */
[----:B------:R1:W-:Y:S04]  /*0980*/  STG.E.64 desc[UR8][R4.64], R2 ;  /* 0x0000000204007986 */ /* 0x0003e8000c101b08 */
.L_x_14:
[----:B------:R-:W-:Y:S05]  /*0990*/  @!P1 EXIT ;  /* 0x000000000000994d */ /* 0x000fea0003800000 */
[----:B------:R-:W-:Y:S02]  /*09a0*/  ISETP.GE.U32.AND P0, PT, R16, 0x4, PT ;  /* 0x000000041000780c */ /* 0x000fe40003f06070 */
[----:B------:R-:W-:-:S04]  /*09b0*/  LOP3.LUT R6, R6, 0x3, RZ, 0xc0, !PT ;  /* 0x0000000306067812 */ /* 0x000fc800078ec0ff */
[----:B------:R-:W-:-:S07]  /*09c0*/  ISETP.NE.AND P1, PT, R6, RZ, PT ;  /* 0x000000ff0600720c */ /* 0x000fce0003f25270 */
[----:B------:R-:W-:Y:S06]  /*09d0*/  @!P0 BRA `(.L_x_15) ;  /* 0x0000000000588947 */ /* 0x000fec0003800000 */
[----:B------:R-:W2:Y:S01]  /*09e0*/  LDC.64 R10, c[0x0][0x390] ;  /* 0x0000e400ff0a7b82 */ /* 0x000ea20000000a00 */
[----:B-1----:R-:W-:-:S07]  /*09f0*/  IADD3 R13, PT, PT, R0, R7, RZ ;  /* 0x00000007000d7210 */ /* 0x002fce0007ffe0ff */
[----:B------:R-:W1:Y:S01]  /*0a00*/  LDC.64 R8, c[0x0][0x380] ;  /* 0x0000e000ff087b82 */ /* 0x000e620000000a00 */
[----:B--2---:R-:W-:-:S05]  /*0a10*/  IMAD.WIDE R10, R13, 0x8, R10 ;  /* 0x000000080d0a7825 */ /* 0x004fca00078e020a */
[----:B------:R-:W2:Y:S01]  /*0a20*/  LDG.E.64 R12, desc[UR8][R10.64] ;  /* 0x000000080a0c7981 */ /* 0x000ea2000c1e1b00 */
[----:B-1----:R-:W-:-:S05]  /*0a30*/  IMAD.WIDE.U32 R8, R7, 0x8, R8 ;  /* 0x0000000807087825 */ /* 0x002fca00078e0008 */
[----:B------:R-:W2:Y:S02]  /*0a40*/  LDG.E.64 R14, desc[UR8][R8.64] ;  /* 0x00000008080e7981 */ /* 0x000ea4000c1e1b00 */
[----:B--2---:R-:W-:-:S07]  /*0a50*/  DFMA R12, R12, R14, R2 ;  /* 0x0000000e0c0c722b */ /* 0x004fce0000000002 */
[----:B------:R2:W-:Y:S04]  /*0a60*/  STG.E.64 desc[UR8][R4.64], R12 ;  /* 0x0000000c04007986 */ /* 0x0005e8000c101b08 */
[----:B0-----:R-:W3:Y:S04]  /*0a70*/  LDG.E.64 R2, desc[UR8][R10.64+0x8] ;  /* 0x000008080a027981 */ /* 0x001ee8000c1e1b00 */
[----:B------:R-:W3:Y:S02]  /*0a80*/  LDG.E.64 R14, desc[UR8][R8.64+0x8] ;  /* 0x00000808080e7981 */ /* 0x000ee4000c1e1b00 */
[----:B---3--:R-:W-:-:S07]  /*0a90*/  DFMA R14, R2, R14, R12 ;  /* 0x0000000e020e722b */ /* 0x008fce000000000c */
[----:B------:R2:W-:Y:S04]  /*0aa0*/  STG.E.64 desc[UR8][R4.64], R14 ;  /* 0x0000000e04007986 */ /* 0x0005e8000c101b08 */
[----:B------:R-:W3:Y:S04]  /*0ab0*/  LDG.E.64 R2, desc[UR8][R10.64+0x10] ;  /* 0x000010080a027981 */ /* 0x000ee8000c1e1b00 */
[----:B------:R-:W3:Y:S02]  /*0ac0*/  LDG.E.64 R16, desc[UR8][R8.64+0x10] ;  /* 0x0000100808107981 */ /* 0x000ee4000c1e1b00 */
[----:B---3--:R-:W-:-:S07]  /*0ad0*/  DFMA R16, R2, R16, R14 ;  /* 0x000000100210722b */ /* 0x008fce000000000e */
[----:B------:R2:W-:Y:S04]  /*0ae0*/  STG.E.64 desc[UR8][R4.64], R16 ;  /* 0x0000001004007986 */ /* 0x0005e8000c101b08 */
[----:B------:R-:W3:Y:S04]  /*0af0*/  LDG.E.64 R2, desc[UR8][R10.64+0x18] ;  /* 0x000018080a027981 */ /* 0x000ee8000c1e1b00 */
[----:B------:R-:W3:Y:S01]  /*0b00*/  LDG.E.64 R18, desc[UR8][R8.64+0x18] ;  /* 0x0000180808127981 */ /* 0x000ee2000c1e1b00 */
[----:B------:R-:W-:Y:S01]  /*0b10*/  VIADD R7, R7, 0x4 ;  /* 0x0000000407077836 */ /* 0x000fe20000000000 */
[----:B---3--:R-:W-:-:S07]  /*0b20*/  DFMA R2, R2, R18, R16 ;  /* 0x000000120202722b */ /* 0x008fce0000000010 */
[----:B------:R2:W-:Y:S04]  /*0b30*/  STG.E.64 desc[UR8][R4.64], R2 ;  /* 0x0000000204007986 */ /* 0x0005e8000c101b08 */
.L_x_15:
[----:B------:R-:W-:Y:S05]  /*0b40*/  @!P1 EXIT ;  /* 0x000000000000994d */ /* 0x000fea0003800000 */
[----:B------:R-:W3:Y:S01]  /*0b50*/  LDC.64 R10, c[0x0][0x380] ;  /* 0x0000e000ff0a7b82 */ /* 0x000ee20000000a00 */
[----:B-12---:R-:W-:Y:S01]  /*0b60*/  IADD3 R13, PT, PT, R0, R7, RZ ;  /* 0x00000007000d7210 */ /* 0x006fe20007ffe0ff */
[----:B------:R-:W-:-:S06]  /*0b70*/  IMAD.MOV R0, RZ, RZ, -R6 ;  /* 0x000000ffff007224 */ /* 0x000fcc00078e0a06 */
[----:B------:R-:W1:Y:S01]  /*0b80*/  LDC.64 R8, c[0x0][0x390] ;  /* 0x0000e400ff087b82 */ /* 0x000e620000000a00 */
[----:B---3--:R-:W-:-:S04]  /*0b90*/  IMAD.WIDE.U32 R10, R7, 0x8, R10 ;  /* 0x00000008070a7825 */ /* 0x008fc800078e000a */
[----:B------:R-:W-:Y:S01]  /*0ba0*/  IMAD.MOV.U32 R12, RZ, RZ, R10 ;  /* 0x000000ffff0c7224 */ /* 0x000fe200078e000a */
[----:B------:R-:W-:-:S07]  /*0bb0*/  MOV R15, R11 ;  /* 0x0000000b000f7202 */ /* 0x000fce0000000f00 */
.L_x_16:
[----:B-1----:R-:W-:Y:S01]  /*0bc0*/  IMAD.WIDE R6, R13, 0x8, R8 ;  /* 0x000000080d067825 */ /* 0x002fe200078e0208 */
[----:B------:R-:W-:-:S03]  /*0bd0*/  MOV R10, R12 ;  /* 0x0000000c000a7202 */ /* 0x000fc60000000f00 */
[----:B------:R-:W-:Y:S02]  /*0be0*/  IMAD.MOV.U32 R11, RZ, RZ, R15 ;  /* 0x000000ffff0b7224 */ /* 0x000fe400078e000f */
[----:B------:R-:W0:Y:S04]  /*0bf0*/  LDG.E.64 R6, desc[UR8][R6.64] ;  /* 0x0000000806067981 */ /* 0x000e28000c1e1b00 */
[----:B------:R-:W0:Y:S01]  /*0c00*/  LDG.E.64 R10, desc[UR8][R10.64] ;  /* 0x000000080a0a7981 */ /* 0x000e22000c1e1b00 */
[----:B------:R-:W-:Y:S01]  /*0c10*/  IADD3 R0, PT, PT, R0, 0x1, RZ ;  /* 0x0000000100007810 */ /* 0x000fe20007ffe0ff */
[----:B------:R-:W-:Y:S01]  /*0c20*/  VIADD R13, R13, 0x1 ;  /* 0x000000010d0d7836 */ /* 0x000fe20000000000 */
[----:B------:R-:W-:Y:S02]  /*0c30*/  IADD3 R12, P1, PT, R12, 0x8, RZ ;  /* 0x000000080c0c7810 */ /* 0x000fe40007f3e0ff */
[----:B------:R-:W-:-:S02]  /*0c40*/  ISETP.NE.AND P0, PT, R0, RZ, PT ;  /* 0x000000ff0000720c */ /* 0x000fc40003f05270 */
[----:B------:R-:W-:Y:S01]  /*0c50*/  IADD3.X R15, PT, PT, RZ, R15, RZ, P1, !PT ;  /* 0x0000000fff0f7210 */ /* 0x000fe20000ffe4ff */
[----:B0-2---:R-:W-:-:S07]  /*0c60*/  DFMA R2, R6, R10, R2 ;  /* 0x0000000a0602722b */ /* 0x005fce0000000002 */
[----:B------:R2:W-:Y:S03]  /*0c70*/  STG.E.64 desc[UR8][R4.64], R2 ;  /* 0x0000000204007986 */ /* 0x0005e6000c101b08 */
[----:B------:R-:W-:Y:S05]  /*0c80*/  @P0 BRA `(.L_x_16) ;  /* 0xfffffffc00cc0947 */ /* 0x000fea000383ffff */
[----:B------:R-:W-:Y:S05]  /*0c90*/  EXIT ;  /* 0x000000000000794d */ /* 0x000fea0003800000 */
.L_x_17:
        /* <DEDUP_REMOVED lines=14> */
.L_x_43:


//--------------------- .text._Z21forwardPassPart1OnGPUPdS_S_S_ii --------------------------
	.section	.text._Z21forwardPassPart1OnGPUPdS_S_S_ii,"ax",@progbits
	.align	128
        .global         _Z21forwardPassPart1OnGPUPdS_S_S_ii
        .type           _Z21forwardPassPart1OnGPUPdS_S_S_ii,@function
        .size           _Z21forwardPassPart1OnGPUPdS_S_S_ii,(.L_x_44 - _Z21forwardPassPart1OnGPUPdS_S_S_ii)
        .other          _Z21forwardPassPart1OnGPUPdS_S_S_ii,@"STO_CUDA_ENTRY STV_DEFAULT"
_Z21forwardPassPart1OnGPUPdS_S_S_ii:
.text._Z21forwardPassPart1OnGPUPdS_S_S_ii:
        /* <DEDUP_REMOVED lines=35> */
.L_x_19:
        /* <DEDUP_REMOVED lines=75> */
.L_x_18:
        /* <DEDUP_REMOVED lines=43> */
.L_x_20:
        /* <DEDUP_REMOVED lines=27> */
.L_x_21:
        /* <DEDUP_REMOVED lines=8> */
.L_x_22:
        /* <DEDUP_REMOVED lines=14> */
.L_x_23:
        /* <DEDUP_REMOVED lines=14> */
.L_x_44:


//--------------------- .text._Z15normalizeKernelPdS_i --------------------------
	.section	.text._Z15normalizeKernelPdS_i,"ax",@progbits
	.align	128
        .global         _Z15normalizeKernelPdS_i
        .type           _Z15normalizeKernelPdS_i,@function
        .size           _Z15normalizeKernelPdS_i,(.L_x_36 - _Z15normalizeKernelPdS_i)
        .other          _Z15normalizeKernelPdS_i,@"STO_CUDA_ENTRY STV_DEFAULT"
_Z15normalizeKernelPdS_i:
.text._Z15normalizeKernelPdS_i:
        /* <DEDUP_REMOVED lines=9> */
[----:B------:R-:W0:Y:S07]  /*0090*/  LDCU.64 UR4, c[0x0][0x358] ;  /* 0x00006b00ff0477ac */ /* 0x000e2e0008000a00 */
[----:B------:R-:W1:Y:S01]  /*00a0*/  LDC.64 R4, c[0x0][0x380] ;  /* 0x0000e000ff047b82 */ /* 0x000e620000000a00 */
[----:B0-----:R-:W2:Y:S01]  /*00b0*/  LDG.E.64 R6, desc[UR4][R6.64] ;  /* 0x0000000406067981 */ /* 0x001ea2000c1e1b00 */
[----:B-1----:R-:W-:-:S05]  /*00c0*/  IMAD.WIDE R4, R3, 0x8, R4 ;  /* 0x0000000803047825 */ /* 0x002fca00078e0204 */
[----:B------:R-:W3:Y:S01]  /*00d0*/  LDG.E.64 R8, desc[UR4][R4.64] ;  /* 0x0000000404087981 */ /* 0x000ee2000c1e1b00 */
[----:B------:R-:W-:Y:S01]  /*00e0*/  IMAD.MOV.U32 R2, RZ, RZ, 0x1 ;  /* 0x00000001ff027424 */ /* 0x000fe200078e00ff */
[----:B------:R-:W-:Y:S01]  /*00f0*/  BSSY.RECONVERGENT B0, `(.L_x_24) ;  /* 0x0000012000007945 */ /* 0x000fe20003800200 */
[----:B--2---:R-:W0:Y:S01]  /*0100*/  MUFU.RCP64H R3, R7 ;  /* 0x0000000700037308 */ /* 0x004e220000001800 */
[----:B---3--:R-:W-:-:S03]  /*0110*/  FSETP.GEU.AND P1, PT, |R9|, 6.5827683646048100446e-37, PT ;  /* 0x036000000900780b */ /* 0x008fc60003f2e200 */
[----:B0-----:R-:W-:-:S08]  /*0120*/  DFMA R10, -R6, R2, 1 ;  /* 0x3ff00000060a742b */ /* 0x001fd00000000102 */
[----:B------:R-:W-:-:S08]  /*0130*/  DFMA R10, R10, R10, R10 ;  /* 0x0000000a0a0a722b */ /* 0x000fd0000000000a */
[----:B------:R-:W-:-:S08]  /*0140*/  DFMA R10, R2, R10, R2 ;  /* 0x0000000a020a722b */ /* 0x000fd00000000002 */
[----:B------:R-:W-:-:S08]  /*0150*/  DFMA R2, -R6, R10, 1 ;  /* 0x3ff000000602742b */ /* 0x000fd0000000010a */
[----:B------:R-:W-:-:S08]  /*0160*/  DFMA R2, R10, R2, R10 ;  /* 0x000000020a02722b */ /* 0x000fd0000000000a */
[----:B------:R-:W-:-:S08]  /*0170*/  DMUL R10, R8, R2 ;  /* 0x00000002080a7228 */ /* 0x000fd00000000000 */
[----:B------:R-:W-:-:S08]  /*0180*/  DFMA R12, -R6, R10, R8 ;  /* 0x0000000a060c722b */ /* 0x000fd00000000108 */
[----:B------:R-:W-:-:S10]  /*0190*/  DFMA R2, R2, R12, R10 ;  /* 0x0000000c0202722b */ /* 0x000fd4000000000a */
[----:B------:R-:W-:-:S05]  /*01a0*/  FFMA R0, RZ, R7, R3 ;  /* 0x00000007ff007223 */ /* 0x000fca0000000003 */
[----:B------:R-:W-:-:S13]  /*01b0*/  FSETP.GT.AND P0, PT, |R0|, 1.469367938527859385e-39, PT ;  /* 0x001000000000780b */ /* 0x000fda0003f04200 */
[----:B------:R-:W-:Y:S05]  /*01c0*/  @P0 BRA P1, `(.L_x_25) ;  /* 0x0000000000100947 */ /* 0x000fea0000800000 */
[----:B------:R-:W-:-:S07]  /*01d0*/  MOV R0, 0x1f0 ;  /* 0x000001f000007802 */ /* 0x000fce0000000f00 */
[----:B------:R-:W-:Y:S05]  /*01e0*/  CALL.REL.NOINC `($__internal_0_$__cuda_sm20_div_rn_f64_full) ;  /* 0x0000000000147944 */ /* 0x000fea0003c00000 */
[----:B------:R-:W-:Y:S02]  /*01f0*/  IMAD.MOV.U32 R2, RZ, RZ, R12 ;  /* 0x000000ffff027224 */ /* 0x000fe400078e000c */
[----:B------:R-:W-:-:S07]  /*0200*/  IMAD.MOV.U32 R3, RZ, RZ, R13 ;  /* 0x000000ffff037224 */ /* 0x000fce00078e000d */
.L_x_25:
[----:B------:R-:W-:Y:S05]  /*0210*/  BSYNC.RECONVERGENT B0 ;  /* 0x0000000000007941 */ /* 0x000fea0003800200 */
.L_x_24:
[----:B------:R-:W-:Y:S01]  /*0220*/  STG.E.64 desc[UR4][R4.64], R2 ;  /* 0x0000000204007986 */ /* 0x000fe2000c101b04 */
[----:B------:R-:W-:Y:S05]  /*0230*/  EXIT ;  /* 0x000000000000794d */ /* 0x000fea0003800000 */
        .weak           $__internal_0_$__cuda_sm20_div_rn_f64_full
        .type           $__internal_0_$__cuda_sm20_div_rn_f64_full,@function
        .size           $__internal_0_$__cuda_sm20_div_rn_f64_full,(.L_x_36 - $__internal_0_$__cuda_sm20_div_rn_f64_full)
$__internal_0_$__cuda_sm20_div_rn_f64_full:
[C---:B------:R-:W-:Y:S01]  /*0240*/  FSETP.GEU.AND P0, PT, |R7|.reuse, 1.469367938527859385e-39, PT ;  /* 0x001000000700780b */ /* 0x040fe20003f0e200 */
[----:B------:R-:W-:Y:S01]  /*0250*/  IMAD.MOV.U32 R16, RZ, RZ, 0x1 ;  /* 0x00000001ff107424 */ /* 0x000fe200078e00ff */
[----:B------:R-:W-:Y:S01]  /*0260*/  LOP3.LUT R2, R7, 0x800fffff, RZ, 0xc0, !PT ;  /* 0x800fffff07027812 */ /* 0x000fe200078ec0ff */
[----:B------:R-:W-:Y:S01]  /*0270*/  BSSY.RECONVERGENT B1, `(.L_x_26) ;  /* 0x0000055000017945 */ /* 0x000fe20003800200 */
[C---:B------:R-:W-:Y:S02]  /*0280*/  FSETP.GEU.AND P2, PT, |R9|.reuse, 1.469367938527859385e-39, PT ;  /* 0x001000000900780b */ /* 0x040fe40003f4e200 */
[----:B------:R-:W-:Y:S01]  /*0290*/  LOP3.LUT R3, R2, 0x3ff00000, RZ, 0xfc, !PT ;  /* 0x3ff0000002037812 */ /* 0x000fe200078efcff */
[----:B------:R-:W-:Y:S01]  /*02a0*/  IMAD.MOV.U32 R2, RZ, RZ, R6 ;  /* 0x000000ffff027224 */ /* 0x000fe200078e0006 */
[----:B------:R-:W-:Y:S02]  /*02b0*/  LOP3.LUT R12, R9, 0x7ff00000, RZ, 0xc0, !PT ;  /* 0x7ff00000090c7812 */ /* 0x000fe400078ec0ff */
[----:B------:R-:W-:-:S03]  /*02c0*/  LOP3.LUT R15, R7, 0x7ff00000, RZ, 0xc0, !PT ;  /* 0x7ff00000070f7812 */ /* 0x000fc600078ec0ff */
[----:B------:R-:W-:Y:S01]  /*02d0*/  @!P0 DMUL R2, R6, 8.98846567431157953865e+307 ;  /* 0x7fe0000006028828 */ /* 0x000fe20000000000 */
[----:B------:R-:W-:-:S03]  /*02e0*/  ISETP.GE.U32.AND P1, PT, R12, R15, PT ;  /* 0x0000000f0c00720c */ /* 0x000fc60003f26070 */
[----:B------:R-:W-:Y:S01]  /*02f0*/  @!P2 LOP3.LUT R13, R7, 0x7ff00000, RZ, 0xc0, !PT ;  /* 0x7ff00000070da812 */ /* 0x000fe200078ec0ff */
[----:B------:R-:W-:Y:S01]  /*0300*/  @!P2 IMAD.MOV.U32 R18, RZ, RZ, RZ ;  /* 0x000000ffff12a224 */ /* 0x000fe200078e00ff */
[----:B------:R-:W0:Y:S02]  /*0310*/  MUFU.RCP64H R17, R3 ;  /* 0x0000000300117308 */ /* 0x000e240000001800 */
[----:B------:R-:W-:Y:S01]  /*0320*/  @!P2 ISETP.GE.U32.AND P3, PT, R12, R13, PT ;  /* 0x0000000d0c00a20c */ /* 0x000fe20003f66070 */
[----:B------:R-:W-:-:S05]  /*0330*/  IMAD.MOV.U32 R13, RZ, RZ, 0x1ca00000 ;  /* 0x1ca00000ff0d7424 */ /* 0x000fca00078e00ff */
[----:B------:R-:W-:-:S04]  /*0340*/  @!P2 SEL R19, R13, 0x63400000, !P3 ;  /* 0x634000000d13a807 */ /* 0x000fc80005800000 */
[----:B------:R-:W-:-:S04]  /*0350*/  @!P2 LOP3.LUT R19, R19, 0x80000000, R9, 0xf8, !PT ;  /* 0x800000001313a812 */ /* 0x000fc800078ef809 */
[----:B------:R-:W-:Y:S01]  /*0360*/  @!P2 LOP3.LUT R19, R19, 0x100000, RZ, 0xfc, !PT ;  /* 0x001000001313a812 */ /* 0x000fe200078efcff */
[----:B0-----:R-:W-:-:S08]  /*0370*/  DFMA R10, R16, -R2, 1 ;  /* 0x3ff00000100a742b */ /* 0x001fd00000000802 */
[----:B------:R-:W-:-:S08]  /*0380*/  DFMA R10, R10, R10, R10 ;  /* 0x0000000a0a0a722b */ /* 0x000fd0000000000a */
[----:B------:R-:W-:Y:S01]  /*0390*/  DFMA R16, R16, R10, R16 ;  /* 0x0000000a1010722b */ /* 0x000fe20000000010 */
[----:B------:R-:W-:Y:S01]  /*03a0*/  SEL R11, R13, 0x63400000, !P1 ;  /* 0x634000000d0b7807 */ /* 0x000fe20004800000 */
[----:B------:R-:W-:-:S03]  /*03b0*/  IMAD.MOV.U32 R10, RZ, RZ, R8 ;  /* 0x000000ffff0a7224 */ /* 0x000fc600078e0008 */
[----:B------:R-:W-:-:S03]  /*03c0*/  LOP3.LUT R11, R11, 0x800fffff, R9, 0xf8, !PT ;  /* 0x800fffff0b0b7812 */ /* 0x000fc600078ef809 */
[----:B------:R-:W-:-:S03]  /*03d0*/  DFMA R20, R16, -R2, 1 ;  /* 0x3ff000001014742b */ /* 0x000fc60000000802 */
[----:B------:R-:W-:-:S05]  /*03e0*/  @!P2 DFMA R10, R10, 2, -R18 ;  /* 0x400000000a0aa82b */ /* 0x000fca0000000812 */
[----:B------:R-:W-:Y:S01]  /*03f0*/  DFMA R16, R16, R20, R16 ;  /* 0x000000141010722b */ /* 0x000fe20000000010 */
[----:B------:R-:W-:Y:S02]  /*0400*/  IMAD.MOV.U32 R21, RZ, RZ, R12 ;  /* 0x000000ffff157224 */ /* 0x000fe400078e000c */
[----:B------:R-:W-:Y:S01]  /*0410*/  IMAD.MOV.U32 R20, RZ, RZ, R15 ;  /* 0x000000ffff147224 */ /* 0x000fe200078e000f */
[----:B------:R-:W-:Y:S02]  /*0420*/  @!P0 LOP3.LUT R20, R3, 0x7ff00000, RZ, 0xc0, !PT ;  /* 0x7ff0000003148812 */ /* 0x000fe400078ec0ff */
[----:B------:R-:W-:Y:S02]  /*0430*/  @!P2 LOP3.LUT R21, R11, 0x7ff00000, RZ, 0xc0, !PT ;  /* 0x7ff000000b15a812 */ /* 0x000fe400078ec0ff */
[----:B------:R-:W-:Y:S01]  /*0440*/  DMUL R18, R16, R10 ;  /* 0x0000000a10127228 */ /* 0x000fe20000000000 */
[----:B------:R-:W-:Y:S02]  /*0450*/  VIADD R23, R20, 0xffffffff ;  /* 0xffffffff14177836 */ /* 0x000fe40000000000 */
[----:B------:R-:W-:-:S05]  /*0460*/  VIADD R22, R21, 0xffffffff ;  /* 0xffffffff15167836 */ /* 0x000fca0000000000 */
[----:B------:R-:W-:Y:S01]  /*0470*/  DFMA R14, R18, -R2, R10 ;  /* 0x80000002120e722b */ /* 0x000fe2000000000a */
[----:B------:R-:W-:-:S04]  /*0480*/  ISETP.GT.U32.AND P0, PT, R22, 0x7feffffe, PT ;  /* 0x7feffffe1600780c */ /* 0x000fc80003f04070 */
[----:B------:R-:W-:-:S03]  /*0490*/  ISETP.GT.U32.OR P0, PT, R23, 0x7feffffe, P0 ;  /* 0x7feffffe1700780c */ /* 0x000fc60000704470 */
[----:B------:R-:W-:-:S10]  /*04a0*/  DFMA R14, R16, R14, R18 ;  /* 0x0000000e100e722b */ /* 0x000fd40000000012 */
[----:B------:R-:W-:Y:S05]  /*04b0*/  @P0 BRA `(.L_x_27) ;  /* 0x00000000006c0947 */ /* 0x000fea0003800000 */
[----:B------:R-:W-:-:S04]  /*04c0*/  LOP3.LUT R9, R7, 0x7ff00000, RZ, 0xc0, !PT ;  /* 0x7ff0000007097812 */ /* 0x000fc800078ec0ff */
[CC--:B------:R-:W-:Y:S02]  /*04d0*/  VIADDMNMX R8, R12.reuse, -R9.reuse, 0xb9600000, !PT ;  /* 0xb96000000c087446 */ /* 0x0c0fe40007800909 */
[----:B------:R-:W-:Y:S02]  /*04e0*/  ISETP.GE.U32.AND P0, PT, R12, R9, PT ;  /* 0x000000090c00720c */ /* 0x000fe40003f06070 */
[----:B------:R-:W-:Y:S02]  /*04f0*/  VIMNMX R8, PT, PT, R8, 0x46a00000, PT ;  /* 0x46a0000008087848 */ /* 0x000fe40003fe0100 */
[----:B------:R-:W-:-:S05]  /*0500*/  SEL R13, R13, 0x63400000, !P0 ;  /* 0x634000000d0d7807 */ /* 0x000fca0004000000 */
[----:B------:R-:W-:Y:S02]  /*0510*/  IMAD.IADD R16, R8, 0x1, -R13 ;  /* 0x0000000108107824 */ /* 0x000fe400078e0a0d */
[----:B------:R-:W-:Y:S02]  /*0520*/  IMAD.MOV.U32 R8, RZ, RZ, RZ ;  /* 0x000000ffff087224 */ /* 0x000fe400078e00ff */
[----:B------:R-:W-:-:S06]  /*0530*/  VIADD R9, R16, 0x7fe00000 ;  /* 0x7fe0000010097836 */ /* 0x000fcc0000000000 */
[----:B------:R-:W-:-:S10]  /*0540*/  DMUL R12, R14, R8 ;  /* 0x000000080e0c7228 */ /* 0x000fd40000000000 */
[----:B------:R-:W-:-:S13]  /*0550*/  FSETP.GTU.AND P0, PT, |R13|, 1.469367938527859385e-39, PT ;  /* 0x001000000d00780b */ /* 0x000fda0003f0c200 */
[----:B------:R-:W-:Y:S05]  /*0560*/  @P0 BRA `(.L_x_28) ;  /* 0x0000000000940947 */ /* 0x000fea0003800000 */
[----:B------:R-:W-:Y:S01]  /*0570*/  DFMA R2, R14, -R2, R10 ;  /* 0x800000020e02722b */ /* 0x000fe2000000000a */
[----:B------:R-:W-:-:S09]  /*0580*/  IMAD.MOV.U32 R8, RZ, RZ, RZ ;  /* 0x000000ffff087224 */ /* 0x000fd200078e00ff */
[C---:B------:R-:W-:Y:S02]  /*0590*/  FSETP.NEU.AND P0, PT, R3.reuse, RZ, PT ;  /* 0x000000ff0300720b */ /* 0x040fe40003f0d000 */
[----:B------:R-:W-:-:S04]  /*05a0*/  LOP3.LUT R7, R3, 0x80000000, R7, 0x48, !PT ;  /* 0x8000000003077812 */ /* 0x000fc800078e4807 */
[----:B------:R-:W-:-:S07]  /*05b0*/  LOP3.LUT R9, R7, R9, RZ, 0xfc, !PT ;  /* 0x0000000907097212 */ /* 0x000fce00078efcff */
[----:B------:R-:W-:Y:S05]  /*05c0*/  @!P0 BRA `(.L_x_28) ;  /* 0x00000000007c8947 */ /* 0x000fea0003800000 */
[----:B------:R-:W-:Y:S01]  /*05d0*/  IMAD.MOV R3, RZ, RZ, -R16 ;  /* 0x000000ffff037224 */ /* 0x000fe200078e0a10 */
[----:B------:R-:W-:Y:S01]  /*05e0*/  DMUL.RP R8, R14, R8 ;  /* 0x000000080e087228 */ /* 0x000fe20000008000 */
[----:B------:R-:W-:-:S06]  /*05f0*/  IMAD.MOV.U32 R2, RZ, RZ, RZ ;  /* 0x000000ffff027224 */ /* 0x000fcc00078e00ff */
[----:B------:R-:W-:-:S03]  /*0600*/  DFMA R2, R12, -R2, R14 ;  /* 0x800000020c02722b */ /* 0x000fc6000000000e */
[----:B------:R-:W-:-:S03]  /*0610*/  LOP3.LUT R7, R9, R7, RZ, 0x3c, !PT ;  /* 0x0000000709077212 */ /* 0x000fc600078e3cff */
[----:B------:R-:W-:-:S04]  /*0620*/  IADD3 R2, PT, PT, -R16, -0x43300000, RZ ;  /* 0xbcd0000010027810 */ /* 0x000fc80007ffe1ff */
[----:B------:R-:W-:-:S04]  /*0630*/  FSETP.NEU.AND P0, PT, |R3|, R2, PT ;  /* 0x000000020300720b */ /* 0x000fc80003f0d200 */
[----:B------:R-:W-:Y:S02]  /*0640*/  FSEL R12, R8, R12, !P0 ;  /* 0x0000000c080c7208 */ /* 0x000fe40004000000 */
[----:B------:R-:W-:Y:S01]  /*0650*/  FSEL R13, R7, R13, !P0 ;  /* 0x0000000d070d7208 */ /* 0x000fe20004000000 */
[----:B------:R-:W-:Y:S06]  /*0660*/  BRA `(.L_x_28) ;  /* 0x0000000000547947 */ /* 0x000fec0003800000 */
.L_x_27:
[----:B------:R-:W-:-:S14]  /*0670*/  DSETP.NAN.AND P0, PT, R8, R8, PT ;  /* 0x000000080800722a */ /* 0x000fdc0003f08000 */
[----:B------:R-:W-:Y:S05]  /*0680*/  @P0 BRA `(.L_x_29) ;  /* 0x0000000000440947 */ /* 0x000fea0003800000 */
[----:B------:R-:W-:-:S14]  /*0690*/  DSETP.NAN.AND P0, PT, R6, R6, PT ;  /* 0x000000060600722a */ /* 0x000fdc0003f08000 */
[----:B------:R-:W-:Y:S05]  /*06a0*/  @P0 BRA `(.L_x_30) ;  /* 0x0000000000300947 */ /* 0x000fea0003800000 */
[----:B------:R-:W-:Y:S01]  /*06b0*/  ISETP.NE.AND P0, PT, R21, R20, PT ;  /* 0x000000141500720c */ /* 0x000fe20003f05270 */
[----:B------:R-:W-:Y:S02]  /*06c0*/  IMAD.MOV.U32 R12, RZ, RZ, 0x0 ;  /* 0x00000000ff0c7424 */ /* 0x000fe400078e00ff */
[----:B------:R-:W-:-:S10]  /*06d0*/  IMAD.MOV.U32 R13, RZ, RZ, -0x80000 ;  /* 0xfff80000ff0d7424 */ /* 0x000fd400078e00ff */
[----:B------:R-:W-:Y:S05]  /*06e0*/  @!P0 BRA `(.L_x_28) ;  /* 0x0000000000348947 */ /* 0x000fea0003800000 */
[----:B------:R-:W-:Y:S02]  /*06f0*/  ISETP.NE.AND P0, PT, R21, 0x7ff00000, PT ;  /* 0x7ff000001500780c */ /* 0x000fe40003f05270 */
[----:B------:R-:W-:Y:S02]  /*0700*/  LOP3.LUT R13, R9, 0x80000000, R7, 0x48, !PT ;  /* 0x80000000090d7812 */ /* 0x000fe400078e4807 */
[----:B------:R-:W-:-:S13]  /*0710*/  ISETP.EQ.OR P0, PT, R20, RZ, !P0 ;  /* 0x000000ff1400720c */ /* 0x000fda0004702670 */
[----:B------:R-:W-:Y:S01]  /*0720*/  @P0 LOP3.LUT R2, R13, 0x7ff00000, RZ, 0xfc, !PT ;  /* 0x7ff000000d020812 */ /* 0x000fe200078efcff */
[----:B------:R-:W-:Y:S02]  /*0730*/  @!P0 IMAD.MOV.U32 R12, RZ, RZ, RZ ;  /* 0x000000ffff0c8224 */ /* 0x000fe400078e00ff */
[----:B------:R-:W-:Y:S02]  /*0740*/  @P0 IMAD.MOV.U32 R12, RZ, RZ, RZ ;  /* 0x000000ffff0c0224 */ /* 0x000fe400078e00ff */
[----:B------:R-:W-:Y:S01]  /*0750*/  @P0 IMAD.MOV.U32 R13, RZ, RZ, R2 ;  /* 0x000000ffff0d0224 */ /* 0x000fe200078e0002 */
[----:B------:R-:W-:Y:S06]  /*0760*/  BRA `(.L_x_28) ;  /* 0x0000000000147947 */ /* 0x000fec0003800000 */
.L_x_30:
[----:B------:R-:W-:Y:S01]  /*0770*/  LOP3.LUT R13, R7, 0x80000, RZ, 0xfc, !PT ;  /* 0x00080000070d7812 */ /* 0x000fe200078efcff */
[----:B------:R-:W-:Y:S01]  /*0780*/  IMAD.MOV.U32 R12, RZ, RZ, R6 ;  /* 0x000000ffff0c7224 */ /* 0x000fe200078e0006 */
[----:B------:R-:W-:Y:S06]  /*0790*/  BRA `(.L_x_28) ;  /* 0x0000000000087947 */ /* 0x000fec0003800000 */
.L_x_29:
[----:B------:R-:W-:Y:S01]  /*07a0*/  LOP3.LUT R13, R9, 0x80000, RZ, 0xfc, !PT ;  /* 0x00080000090d7812 */ /* 0x000fe200078efcff */
[----:B------:R-:W-:-:S07]  /*07b0*/  IMAD.MOV.U32 R12, RZ, RZ, R8 ;  /* 0x000000ffff0c7224 */ /* 0x000fce00078e0008 */
.L_x_28:
[----:B------:R-:W-:Y:S05]  /*07c0*/  BSYNC.RECONVERGENT B1 ;  /* 0x0000000000017941 */ /* 0x000fea0003800200 */
.L_x_26:
[----:B------:R-:W-:Y:S02]  /*07d0*/  IMAD.MOV.U32 R2, RZ, RZ, R0 ;  /* 0x000000ffff027224 */ /* 0x000fe400078e0000 */
[----:B------:R-:W-:-:S04]  /*07e0*/  IMAD.MOV.U32 R3, RZ, RZ, 0x0 ;  /* 0x00000000ff037424 */ /* 0x000fc800078e00ff */
[----:B------:R-:W-:Y:S05]  /*07f0*/  RET.REL.NODEC R2 `(_Z15normalizeKernelPdS_i) ;  /* 0xfffffff802007950 */ /* 0x000fea0003c3ffff */
.L_x_31:
        /* <DEDUP_REMOVED lines=16> */
.L_x_36:


//--------------------- .text._Z9expKernelPdS_i   --------------------------
	.section	.text._Z9expKernelPdS_i,"ax",@progbits
	.align	128
        .global         _Z9expKernelPdS_i
        .type           _Z9expKernelPdS_i,@function
        .size           _Z9expKernelPdS_i,(.L_x_46 - _Z9expKernelPdS_i)
        .other          _Z9expKernelPdS_i,@"STO_CUDA_ENTRY STV_DEFAULT"
_Z9expKernelPdS_i:
.text._Z9expKernelPdS_i:
        /* <DEDUP_REMOVED lines=9> */
[----:B------:R-:W1:Y:S01]  /*0090*/  LDCU.64 UR4, c[0x0][0x358] ;  /* 0x00006b00ff0477ac */ /* 0x000e620008000a00 */
[----:B0-----:R-:W-:-:S05]  /*00a0*/  IMAD.WIDE R2, R5, 0x8, R2 ;  /* 0x0000000805027825 */ /* 0x001fca00078e0202 */
[----:B-1----:R-:W2:Y:S01]  /*00b0*/  LDG.E.64 R4, desc[UR4][R2.64] ;  /* 0x0000000402047981 */ /* 0x002ea2000c1e1b00 */
[----:B------:R-:W-:Y:S01]  /*00c0*/  IMAD.MOV.U32 R6, RZ, RZ, 0x652b82fe ;  /* 0x652b82feff067424 */ /* 0x000fe200078e00ff */
[----:B------:R-:W-:Y:S01]  /*00d0*/  UMOV UR6, 0xfefa39ef ;  /* 0xfefa39ef00067882 */ /* 0x000fe20000000000 */
[----:B------:R-:W-:Y:S01]  /*00e0*/  IMAD.MOV.U32 R7, RZ, RZ, 0x3ff71547 ;  /* 0x3ff71547ff077424 */ /* 0x000fe200078e00ff */
[----:B------:R-:W-:Y:S01]  /*00f0*/  UMOV UR7, 0x3fe62e42 ;  /* 0x3fe62e4200077882 */ /* 0x000fe20000000000 */
[----:B------:R-:W0:Y:S01]  /*0100*/  LDC.64 R12, c[0x0][0x388] ;  /* 0x0000e200ff0c7b82 */ /* 0x000e220000000a00 */
[----:B------:R-:W-:Y:S03]  /*0110*/  BSSY.RECONVERGENT B0, `(.L_x_32) ;  /* 0x0000036000007945 */ /* 0x000fe60003800200 */
[----:B--2---:R-:W-:Y:S01]  /*0120*/  DFMA R6, R4, R6, 6.75539944105574400000e+15 ;  /* 0x433800000406742b */ /* 0x004fe20000000006 */
[----:B------:R-:W-:-:S07]  /*0130*/  FSETP.GEU.AND P0, PT, |R5|, 4.1917929649353027344, PT ;  /* 0x4086232b0500780b */ /* 0x000fce0003f0e200 */
[----:B------:R-:W-:-:S08]  /*0140*/  DADD R8, R6, -6.75539944105574400000e+15 ;  /* 0xc338000006087429 */ /* 0x000fd00000000000 */
[----:B------:R-:W-:Y:S01]  /*0150*/  DFMA R10, R8, -UR6, R4 ;  /* 0x80000006080a7c2b */ /* 0x000fe20008000004 */
[----:B------:R-:W-:Y:S01]  /*0160*/  UMOV UR6, 0x3b39803f ;  /* 0x3b39803f00067882 */ /* 0x000fe20000000000 */
[----:B------:R-:W-:-:S06]  /*0170*/  UMOV UR7, 0x3c7abc9e ;  /* 0x3c7abc9e00077882 */ /* 0x000fcc0000000000 */
[----:B------:R-:W-:Y:S01]  /*0180*/  DFMA R8, R8, -UR6, R10 ;  /* 0x8000000608087c2b */ /* 0x000fe2000800000a */
[----:B------:R-:W-:Y:S01]  /*0190*/  UMOV UR6, 0x69ce2bdf ;  /* 0x69ce2bdf00067882 */ /* 0x000fe20000000000 */
[----:B------:R-:W-:Y:S01]  /*01a0*/  IMAD.MOV.U32 R10, RZ, RZ, -0x35dec16 ;  /* 0xfca213eaff0a7424 */ /* 0x000fe200078e00ff */
[----:B------:R-:W-:Y:S01]  /*01b0*/  MOV R11, 0x3e928af3 ;  /* 0x3e928af3000b7802 */ /* 0x000fe20000000f00 */
[----:B------:R-:W-:-:S05]  /*01c0*/  UMOV UR7, 0x3e5ade15 ;  /* 0x3e5ade1500077882 */ /* 0x000fca0000000000 */
[----:B------:R-:W-:Y:S01]  /*01d0*/  DFMA R10, R8, UR6, R10 ;  /* 0x00000006080a7c2b */ /* 0x000fe2000800000a */
[----:B------:R-:W-:Y:S01]  /*01e0*/  UMOV UR6, 0x62401315 ;  /* 0x6240131500067882 */ /* 0x000fe20000000000 */
[----:B------:R-:W-:-:S06]  /*01f0*/  UMOV UR7, 0x3ec71dee ;  /* 0x3ec71dee00077882 */ /* 0x000fcc0000000000 */
[----:B------:R-:W-:Y:S01]  /*0200*/  DFMA R10, R8, R10, UR6 ;  /* 0x00000006080a7e2b */ /* 0x000fe2000800000a */
        /* <DEDUP_REMOVED lines=20> */
[----:B------:R-:W-:-:S08]  /*0350*/  DFMA R10, R8, R10, UR6 ;  /* 0x00000006080a7e2b */ /* 0x000fd0000800000a */
[----:B------:R-:W-:-:S08]  /*0360*/  DFMA R10, R8, R10, 1 ;  /* 0x3ff00000080a742b */ /* 0x000fd0000000000a */
[----:B------:R-:W-:-:S10]  /*0370*/  DFMA R10, R8, R10, 1 ;  /* 0x3ff00000080a742b */ /* 0x000fd4000000000a */
[----:B------:R-:W-:Y:S02]  /*0380*/  IMAD R9, R6, 0x100000, R11 ;  /* 0x0010000006097824 */ /* 0x000fe400078e020b */
[----:B------:R-:W-:Y:S01]  /*0390*/  IMAD.MOV.U32 R8, RZ, RZ, R10 ;  /* 0x000000ffff087224 */ /* 0x000fe200078e000a */
[----:B0-----:R-:W-:Y:S06]  /*03a0*/  @!P0 BRA `(.L_x_33) ;  /* 0x0000000000308947 */ /* 0x001fec0003800000 */
[----:B------:R-:W-:Y:S01]  /*03b0*/  FSETP.GEU.AND P1, PT, |R5|, 4.2275390625, PT ;  /* 0x408748000500780b */ /* 0x000fe20003f2e200 */
[C---:B------:R-:W-:Y:S02]  /*03c0*/  DADD R8, R4.reuse, +INF ;  /* 0x7ff0000004087429 */ /* 0x040fe40000000000 */
[----:B------:R-:W-:-:S08]  /*03d0*/  DSETP.GEU.AND P0, PT, R4, RZ, PT ;  /* 0x000000ff0400722a */ /* 0x000fd00003f0e000 */
[----:B------:R-:W-:Y:S02]  /*03e0*/  FSEL R8, R8, RZ, P0 ;  /* 0x000000ff08087208 */ /* 0x000fe40000000000 */
[----:B------:R-:W-:Y:S02]  /*03f0*/  @!P1 LEA.HI R0, R6, R6, RZ, 0x1 ;  /* 0x0000000606009211 */ /* 0x000fe400078f08ff */
[----:B------:R-:W-:Y:S02]  /*0400*/  FSEL R9, R9, RZ, P0 ;  /* 0x000000ff09097208 */ /* 0x000fe40000000000 */
[----:B------:R-:W-:-:S04]  /*0410*/  @!P1 SHF.R.S32.HI R5, RZ, 0x1, R0 ;  /* 0x00000001ff059819 */ /* 0x000fc80000011400 */
[----:B------:R-:W-:Y:S01]  /*0420*/  @!P1 IADD3 R4, PT, PT, R6, -R5, RZ ;  /* 0x8000000506049210 */ /* 0x000fe20007ffe0ff */
[----:B------:R-:W-:-:S03]  /*0430*/  @!P1 IMAD R11, R5, 0x100000, R11 ;  /* 0x00100000050b9824 */ /* 0x000fc600078e020b */
[----:B------:R-:W-:Y:S02]  /*0440*/  @!P1 LEA R5, R4, 0x3ff00000, 0x14 ;  /* 0x3ff0000004059811 */ /* 0x000fe400078ea0ff */
[----:B------:R-:W-:-:S06]  /*0450*/  @!P1 MOV R4, RZ ;  /* 0x000000ff00049202 */ /* 0x000fcc0000000f00 */
[----:B------:R-:W-:-:S11]  /*0460*/  @!P1 DMUL R8, R10, R4 ;  /* 0x000000040a089228 */ /* 0x000fd60000000000 */
.L_x_33:
[----:B------:R-:W-:Y:S05]  /*0470*/  BSYNC.RECONVERGENT B0 ;  /* 0x0000000000007941 */ /* 0x000fea0003800200 */
.L_x_32:
[----:B------:R-:W-:Y:S04]  /*0480*/  STG.E.64 desc[UR4][R2.64], R8 ;  /* 0x0000000802007986 */ /* 0x000fe8000c101b04 */
[----:B------:R-:W-:Y:S01]  /*0490*/  REDG.E.ADD.F64.RN.STRONG.GPU desc[UR4][R12.64], R8 ;  /* 0x000000080c0079a6 */ /* 0x000fe2000c12ff04 */
[----:B------:R-:W-:Y:S05]  /*04a0*/  EXIT ;  /* 0x000000000000794d */ /* 0x000fea0003800000 */
.L_x_34:
        /* <DEDUP_REMOVED lines=13> */
.L_x_46:


//--------------------- .text._Z9reluOnGPUPdi     --------------------------
	.section	.text._Z9reluOnGPUPdi,"ax",@progbits
	.align	128
        .global         _Z9reluOnGPUPdi
        .type           _Z9reluOnGPUPdi,@function
        .size           _Z9reluOnGPUPdi,(.L_x_47 - _Z9reluOnGPUPdi)
        .other          _Z9reluOnGPUPdi,@"STO_CUDA_ENTRY STV_DEFAULT"
_Z9reluOnGPUPdi:
.text._Z9reluOnGPUPdi:
        /* <DEDUP_REMOVED lines=12> */
[----:B------:R-:W-:Y:S01]  /*00c0*/  IMAD.MOV.U32 R0, RZ, RZ, RZ ;  /* 0x000000ffff007224 */ /* 0x000fe200078e00ff */
[----:B--2---:R-:W-:Y:S01]  /*00d0*/  DSETP.MAX.AND P0, P1, RZ, R4, PT ;  /* 0x00000004ff00722a */ /* 0x004fe2000390f000 */
[----:B------:R-:W-:-:S05]  /*00e0*/  MOV R7, R5 ;  /* 0x0000000500077202 */ /* 0x000fca0000000f00 */
[C---:B------:R-:W-:Y:S02]  /*00f0*/  FSEL R9, R0.reuse, R7, P0 ;  /* 0x0000000700097208 */ /* 0x040fe40000000000 */
[----:B------:R-:W-:-:S06]  /*0100*/  SEL R4, R0, R4, P0 ;  /* 0x0000000400047207 */ /* 0x000fcc0000000000 */
[----:B------:R-:W-:-:S05]  /*0110*/  @P1 LOP3.LUT R9, R7, 0x80000, RZ, 0xfc, !PT ;  /* 0x0008000007091812 */ /* 0x000fca00078efcff */
[----:B------:R-:W-:-:S05]  /*0120*/  IMAD.MOV.U32 R5, RZ, RZ, R9 ;  /* 0x000000ffff057224 */ /* 0x000fca00078e0009 */
[----:B------:R-:W-:Y:S01]  /*0130*/  STG.E.64 desc[UR4][R2.64], R4 ;  /* 0x0000000402007986 */ /* 0x000fe2000c101b04 */
[----:B------:R-:W-:Y:S05]  /*0140*/  EXIT ;  /* 0x000000000000794d */ /* 0x000fea0003800000 */
.L_x_35:
        /* <DEDUP_REMOVED lines=11> */
.L_x_47:


//--------------------- .nv.shared.reserved.0     --------------------------
	.section	.nv.shared.reserved.0,"aw",@nobits
	.weak		__nv_reservedSMEM_offset_0_alias
	.size		__nv_reservedSMEM_offset_0_alias, 0, 64
	.other		__nv_reservedSMEM_offset_0_alias,@"STO_CUDA_RESERVED_SHARED STV_DEFAULT"
__nv_reservedSMEM_offset_0_alias:
	.zero		0
	.zero		64


//--------------------- .nv.constant0._Z17updateBiasesPart2PdS_i --------------------------
	.section	.nv.constant0._Z17updateBiasesPart2PdS_i,"a",@progbits
	.sectionflags	@""
	.align	4
.nv.constant0._Z17updateBiasesPart2PdS_i:
	.zero		916


//--------------------- .nv.constant0._Z17updateBiasesPart1PdS_i --------------------------
	.section	.nv.constant0._Z17updateBiasesPart1PdS_i,"a",@progbits
	.sectionflags	@""
	.align	4
.nv.constant0._Z17updateBiasesPart1PdS_i:
	.zero		916


//--------------------- .nv.constant0._Z18updateWeightsPart2PdS_S_i --------------------------
	.section	.nv.constant0._Z18updateWeightsPart2PdS_S_i,"a",@progbits
	.sectionflags	@""
	.align	4
.nv.constant0._Z18updateWeightsPart2PdS_S_i:
	.zero		924


//--------------------- .nv.constant0._Z18updateWeightsPart1PdS_S_i --------------------------
	.section	.nv.constant0._Z18updateWeightsPart1PdS_S_i,"a",@progbits
	.sectionflags	@""
	.align	4
.nv.constant0._Z18updateWeightsPart1PdS_S_i:
	.zero		924


//--------------------- .nv.constant0._Z19hiddenLayerGradientPdS_S_S_ii --------------------------
	.section	.nv.constant0._Z19hiddenLayerGradientPdS_S_S_ii,"a",@progbits
	.sectionflags	@""
	.align	4
.nv.constant0._Z19hiddenLayerGradientPdS_S_S_ii:
	.zero		936


//--------------------- .nv.constant0._Z19outputLayerGradientPdS_S_i --------------------------
	.section	.nv.constant0._Z19outputLayerGradientPdS_S_i,"a",@progbits
	.sectionflags	@""
	.align	4
.nv.constant0._Z19outputLayerGradientPdS_S_i:
	.zero		924


//--------------------- .nv.constant0._Z21forwardPassPart2OnGPUPdS_S_S_ii --------------------------
	.section	.nv.constant0._Z21forwardPassPart2OnGPUPdS_S_S_ii,"a",@progbits
	.sectionflags	@""
	.align	4
.nv.constant0._Z21forwardPassPart2OnGPUPdS_S_S_ii:
	.zero		936


//--------------------- .nv.constant0._Z21forwardPassPart1OnGPUPdS_S_S_ii --------------------------
	.section	.nv.constant0._Z21forwardPassPart1OnGPUPdS_S_S_ii,"a",@progbits
	.sectionflags	@""
	.align	4
.nv.constant0._Z21forwardPassPart1OnGPUPdS_S_S_ii:
	.zero		936


//--------------------- .nv.constant0._Z15normalizeKernelPdS_i --------------------------
	.section	.nv.constant0._Z15normalizeKernelPdS_i,"a",@progbits
	.sectionflags	@""
	.align	4
.nv.constant0._Z15normalizeKernelPdS_i:
	.zero		916


//--------------------- .nv.constant0._Z9expKernelPdS_i --------------------------
	.section	.nv.constant0._Z9expKernelPdS_i,"a",@progbits
	.sectionflags	@""
	.align	4
.nv.constant0._Z9expKernelPdS_i:
	.zero		916


//--------------------- .nv.constant0._Z9reluOnGPUPdi --------------------------
	.section	.nv.constant0._Z9reluOnGPUPdi,"a",@progbits
	.sectionflags	@""
	.align	4
.nv.constant0._Z9reluOnGPUPdi:
	.zero		908


//--------------------- SYMBOLS --------------------------

	.type		.nv.reservedSmem.offset0,@object
	.size		.nv.reservedSmem.offset0,0x4
